//
// Generated by NVIDIA NVVM Compiler
//
// Compiler Build ID: CL-36424714
// Cuda compilation tools, release 13.0, V13.0.88
// Based on NVVM 20.0.0
//

.version 9.0
.target sm_100
.address_size 64

	// .globl	_Z10initCurandP17curandStateXORWOWm
.global .align 4 .b8 precalc_xorwow_matrix[102400];
.global .align 4 .b8 precalc_xorwow_offset_matrix[102400];
.global .align 4 .b8 mrg32k3aM1[2304];
.global .align 4 .b8 mrg32k3aM2[2304];
.global .align 4 .b8 mrg32k3aM1SubSeq[2016];
.global .align 4 .b8 mrg32k3aM2SubSeq[2016];
.global .align 4 .b8 mrg32k3aM1Seq[2304];
.global .align 4 .b8 mrg32k3aM2Seq[2304];
.const .align 8 .b8 __cr_lgamma_table[72];

.visible .entry _Z10initCurandP17curandStateXORWOWm(
	.param .u64 .ptr .align 1 _Z10initCurandP17curandStateXORWOWm_param_0,
	.param .u64 _Z10initCurandP17curandStateXORWOWm_param_1
)
{
	.reg .pred 	%p<24>;
	.reg .b32 	%r<413>;
	.reg .b64 	%rd<19>;

	ld.param.u64 	%rd8, [_Z10initCurandP17curandStateXORWOWm_param_0];
	ld.param.u64 	%rd9, [_Z10initCurandP17curandStateXORWOWm_param_1];
	cvta.to.global.u64 	%rd10, %rd8;
	mov.u32 	%r182, %tid.x;
	mov.u32 	%r183, %ctaid.x;
	mov.u32 	%r184, %ntid.x;
	mad.lo.s32 	%r185, %r183, %r184, %r182;
	cvt.s64.s32 	%rd18, %r185;
	mul.wide.s32 	%rd11, %r185, 48;
	add.s64 	%rd2, %rd10, %rd11;
	cvt.u32.u64 	%r186, %rd9;
	xor.b32  	%r187, %r186, -1429050551;
	mul.lo.s32 	%r188, %r187, 1099087573;
	{ .reg .b32 tmp; mov.b64 {tmp, %r189}, %rd9; }
	xor.b32  	%r190, %r189, -136515619;
	mul.lo.s32 	%r191, %r190, -1703105765;
	add.s32 	%r192, %r188, %r191;
	add.s32 	%r193, %r192, 6615241;
	add.s32 	%r194, %r188, 123456789;
	st.global.v2.u32 	[%rd2], {%r193, %r194};
	xor.b32  	%r195, %r188, 362436069;
	add.s32 	%r196, %r191, 521288629;
	st.global.v2.u32 	[%rd2+8], {%r195, %r196};
	xor.b32  	%r197, %r191, 88675123;
	add.s32 	%r198, %r188, 5783321;
	st.global.v2.u32 	[%rd2+16], {%r197, %r198};
	setp.eq.s32 	%p1, %r185, 0;
	@%p1 bra 	$L__BB0_42;
	mov.b32 	%r319, 0;
$L__BB0_2:
	and.b64  	%rd4, %rd18, 3;
	setp.eq.s64 	%p2, %rd4, 0;
	@%p2 bra 	$L__BB0_41;
	mul.wide.u32 	%rd12, %r319, 3200;
	mov.u64 	%rd13, precalc_xorwow_matrix;
	add.s64 	%rd5, %rd13, %rd12;
	cvt.u32.u64 	%r2, %rd4;
	mov.b32 	%r320, 0;
$L__BB0_4:
	mov.b32 	%r333, 0;
	mov.u32 	%r334, %r333;
	mov.u32 	%r335, %r333;
	mov.u32 	%r336, %r333;
	mov.u32 	%r337, %r333;
	mov.u32 	%r326, %r333;
$L__BB0_5:
	mul.wide.u32 	%rd14, %r326, 4;
	add.s64 	%rd15, %rd2, %rd14;
	ld.global.u32 	%r10, [%rd15+4];
	shl.b32 	%r11, %r326, 5;
	mov.b32 	%r332, 0;
$L__BB0_6:
	.pragma "nounroll";
	shr.u32 	%r203, %r10, %r332;
	and.b32  	%r204, %r203, 1;
	setp.eq.b32 	%p3, %r204, 1;
	not.pred 	%p4, %p3;
	add.s32 	%r205, %r11, %r332;
	mul.lo.s32 	%r206, %r205, 5;
	mul.wide.u32 	%rd16, %r206, 4;
	add.s64 	%rd6, %rd5, %rd16;
	@%p4 bra 	$L__BB0_8;
	ld.global.u32 	%r207, [%rd6];
	xor.b32  	%r337, %r337, %r207;
	ld.global.u32 	%r208, [%rd6+4];
	xor.b32  	%r336, %r336, %r208;
	ld.global.u32 	%r209, [%rd6+8];
	xor.b32  	%r335, %r335, %r209;
	ld.global.u32 	%r210, [%rd6+12];
	xor.b32  	%r334, %r334, %r210;
	ld.global.u32 	%r211, [%rd6+16];
	xor.b32  	%r333, %r333, %r211;
$L__BB0_8:
	and.b32  	%r213, %r203, 2;
	setp.eq.s32 	%p5, %r213, 0;
	@%p5 bra 	$L__BB0_10;
	ld.global.u32 	%r214, [%rd6+20];
	xor.b32  	%r337, %r337, %r214;
	ld.global.u32 	%r215, [%rd6+24];
	xor.b32  	%r336, %r336, %r215;
	ld.global.u32 	%r216, [%rd6+28];
	xor.b32  	%r335, %r335, %r216;
	ld.global.u32 	%r217, [%rd6+32];
	xor.b32  	%r334, %r334, %r217;
	ld.global.u32 	%r218, [%rd6+36];
	xor.b32  	%r333, %r333, %r218;
$L__BB0_10:
	and.b32  	%r220, %r203, 4;
	setp.eq.s32 	%p6, %r220, 0;
	@%p6 bra 	$L__BB0_12;
	ld.global.u32 	%r221, [%rd6+40];
	xor.b32  	%r337, %r337, %r221;
	ld.global.u32 	%r222, [%rd6+44];
	xor.b32  	%r336, %r336, %r222;
	ld.global.u32 	%r223, [%rd6+48];
	xor.b32  	%r335, %r335, %r223;
	ld.global.u32 	%r224, [%rd6+52];
	xor.b32  	%r334, %r334, %r224;
	ld.global.u32 	%r225, [%rd6+56];
	xor.b32  	%r333, %r333, %r225;
$L__BB0_12:
	and.b32  	%r227, %r203, 8;
	setp.eq.s32 	%p7, %r227, 0;
	@%p7 bra 	$L__BB0_14;
	ld.global.u32 	%r228, [%rd6+60];
	xor.b32  	%r337, %r337, %r228;
	ld.global.u32 	%r229, [%rd6+64];
	xor.b32  	%r336, %r336, %r229;
	ld.global.u32 	%r230, [%rd6+68];
	xor.b32  	%r335, %r335, %r230;
	ld.global.u32 	%r231, [%rd6+72];
	xor.b32  	%r334, %r334, %r231;
	ld.global.u32 	%r232, [%rd6+76];
	xor.b32  	%r333, %r333, %r232;
$L__BB0_14:
	and.b32  	%r234, %r203, 16;
	setp.eq.s32 	%p8, %r234, 0;
	@%p8 bra 	$L__BB0_16;
	ld.global.u32 	%r235, [%rd6+80];
	xor.b32  	%r337, %r337, %r235;
	ld.global.u32 	%r236, [%rd6+84];
	xor.b32  	%r336, %r336, %r236;
	ld.global.u32 	%r237, [%rd6+88];
	xor.b32  	%r335, %r335, %r237;
	ld.global.u32 	%r238, [%rd6+92];
	xor.b32  	%r334, %r334, %r238;
	ld.global.u32 	%r239, [%rd6+96];
	xor.b32  	%r333, %r333, %r239;
$L__BB0_16:
	and.b32  	%r241, %r203, 32;
	setp.eq.s32 	%p9, %r241, 0;
	@%p9 bra 	$L__BB0_18;
	ld.global.u32 	%r242, [%rd6+100];
	xor.b32  	%r337, %r337, %r242;
	ld.global.u32 	%r243, [%rd6+104];
	xor.b32  	%r336, %r336, %r243;
	ld.global.u32 	%r244, [%rd6+108];
	xor.b32  	%r335, %r335, %r244;
	ld.global.u32 	%r245, [%rd6+112];
	xor.b32  	%r334, %r334, %r245;
	ld.global.u32 	%r246, [%rd6+116];
	xor.b32  	%r333, %r333, %r246;
$L__BB0_18:
	and.b32  	%r248, %r203, 64;
	setp.eq.s32 	%p10, %r248, 0;
	@%p10 bra 	$L__BB0_20;
	ld.global.u32 	%r249, [%rd6+120];
	xor.b32  	%r337, %r337, %r249;
	ld.global.u32 	%r250, [%rd6+124];
	xor.b32  	%r336, %r336, %r250;
	ld.global.u32 	%r251, [%rd6+128];
	xor.b32  	%r335, %r335, %r251;
	ld.global.u32 	%r252, [%rd6+132];
	xor.b32  	%r334, %r334, %r252;
	ld.global.u32 	%r253, [%rd6+136];
	xor.b32  	%r333, %r333, %r253;
$L__BB0_20:
	and.b32  	%r255, %r203, 128;
	setp.eq.s32 	%p11, %r255, 0;
	@%p11 bra 	$L__BB0_22;
	ld.global.u32 	%r256, [%rd6+140];
	xor.b32  	%r337, %r337, %r256;
	ld.global.u32 	%r257, [%rd6+144];
	xor.b32  	%r336, %r336, %r257;
	ld.global.u32 	%r258, [%rd6+148];
	xor.b32  	%r335, %r335, %r258;
	ld.global.u32 	%r259, [%rd6+152];
	xor.b32  	%r334, %r334, %r259;
	ld.global.u32 	%r260, [%rd6+156];
	xor.b32  	%r333, %r333, %r260;
$L__BB0_22:
	and.b32  	%r262, %r203, 256;
	setp.eq.s32 	%p12, %r262, 0;
	@%p12 bra 	$L__BB0_24;
	ld.global.u32 	%r263, [%rd6+160];
	xor.b32  	%r337, %r337, %r263;
	ld.global.u32 	%r264, [%rd6+164];
	xor.b32  	%r336, %r336, %r264;
	ld.global.u32 	%r265, [%rd6+168];
	xor.b32  	%r335, %r335, %r265;
	ld.global.u32 	%r266, [%rd6+172];
	xor.b32  	%r334, %r334, %r266;
	ld.global.u32 	%r267, [%rd6+176];
	xor.b32  	%r333, %r333, %r267;
$L__BB0_24:
	and.b32  	%r269, %r203, 512;
	setp.eq.s32 	%p13, %r269, 0;
	@%p13 bra 	$L__BB0_26;
	ld.global.u32 	%r270, [%rd6+180];
	xor.b32  	%r337, %r337, %r270;
	ld.global.u32 	%r271, [%rd6+184];
	xor.b32  	%r336, %r336, %r271;
	ld.global.u32 	%r272, [%rd6+188];
	xor.b32  	%r335, %r335, %r272;
	ld.global.u32 	%r273, [%rd6+192];
	xor.b32  	%r334, %r334, %r273;
	ld.global.u32 	%r274, [%rd6+196];
	xor.b32  	%r333, %r333, %r274;
$L__BB0_26:
	and.b32  	%r276, %r203, 1024;
	setp.eq.s32 	%p14, %r276, 0;
	@%p14 bra 	$L__BB0_28;
	ld.global.u32 	%r277, [%rd6+200];
	xor.b32  	%r337, %r337, %r277;
	ld.global.u32 	%r278, [%rd6+204];
	xor.b32  	%r336, %r336, %r278;
	ld.global.u32 	%r279, [%rd6+208];
	xor.b32  	%r335, %r335, %r279;
	ld.global.u32 	%r280, [%rd6+212];
	xor.b32  	%r334, %r334, %r280;
	ld.global.u32 	%r281, [%rd6+216];
	xor.b32  	%r333, %r333, %r281;
$L__BB0_28:
	and.b32  	%r283, %r203, 2048;
	setp.eq.s32 	%p15, %r283, 0;
	@%p15 bra 	$L__BB0_30;
	ld.global.u32 	%r284, [%rd6+220];
	xor.b32  	%r337, %r337, %r284;
	ld.global.u32 	%r285, [%rd6+224];
	xor.b32  	%r336, %r336, %r285;
	ld.global.u32 	%r286, [%rd6+228];
	xor.b32  	%r335, %r335, %r286;
	ld.global.u32 	%r287, [%rd6+232];
	xor.b32  	%r334, %r334, %r287;
	ld.global.u32 	%r288, [%rd6+236];
	xor.b32  	%r333, %r333, %r288;
$L__BB0_30:
	and.b32  	%r290, %r203, 4096;
	setp.eq.s32 	%p16, %r290, 0;
	@%p16 bra 	$L__BB0_32;
	ld.global.u32 	%r291, [%rd6+240];
	xor.b32  	%r337, %r337, %r291;
	ld.global.u32 	%r292, [%rd6+244];
	xor.b32  	%r336, %r336, %r292;
	ld.global.u32 	%r293, [%rd6+248];
	xor.b32  	%r335, %r335, %r293;
	ld.global.u32 	%r294, [%rd6+252];
	xor.b32  	%r334, %r334, %r294;
	ld.global.u32 	%r295, [%rd6+256];
	xor.b32  	%r333, %r333, %r295;
$L__BB0_32:
	and.b32  	%r297, %r203, 8192;
	setp.eq.s32 	%p17, %r297, 0;
	@%p17 bra 	$L__BB0_34;
	ld.global.u32 	%r298, [%rd6+260];
	xor.b32  	%r337, %r337, %r298;
	ld.global.u32 	%r299, [%rd6+264];
	xor.b32  	%r336, %r336, %r299;
	ld.global.u32 	%r300, [%rd6+268];
	xor.b32  	%r335, %r335, %r300;
	ld.global.u32 	%r301, [%rd6+272];
	xor.b32  	%r334, %r334, %r301;
	ld.global.u32 	%r302, [%rd6+276];
	xor.b32  	%r333, %r333, %r302;
$L__BB0_34:
	and.b32  	%r304, %r203, 16384;
	setp.eq.s32 	%p18, %r304, 0;
	@%p18 bra 	$L__BB0_36;
	ld.global.u32 	%r305, [%rd6+280];
	xor.b32  	%r337, %r337, %r305;
	ld.global.u32 	%r306, [%rd6+284];
	xor.b32  	%r336, %r336, %r306;
	ld.global.u32 	%r307, [%rd6+288];
	xor.b32  	%r335, %r335, %r307;
	ld.global.u32 	%r308, [%rd6+292];
	xor.b32  	%r334, %r334, %r308;
	ld.global.u32 	%r309, [%rd6+296];
	xor.b32  	%r333, %r333, %r309;
$L__BB0_36:
	and.b32  	%r311, %r203, 32768;
	setp.eq.s32 	%p19, %r311, 0;
	@%p19 bra 	$L__BB0_38;
	ld.global.u32 	%r312, [%rd6+300];
	xor.b32  	%r337, %r337, %r312;
	ld.global.u32 	%r313, [%rd6+304];
	xor.b32  	%r336, %r336, %r313;
	ld.global.u32 	%r314, [%rd6+308];
	xor.b32  	%r335, %r335, %r314;
	ld.global.u32 	%r315, [%rd6+312];
	xor.b32  	%r334, %r334, %r315;
	ld.global.u32 	%r316, [%rd6+316];
	xor.b32  	%r333, %r333, %r316;
$L__BB0_38:
	add.s32 	%r332, %r332, 16;
	setp.ne.s32 	%p20, %r332, 32;
	@%p20 bra 	$L__BB0_6;
	mad.lo.s32 	%r317, %r326, -31, %r11;
	add.s32 	%r326, %r317, 1;
	setp.ne.s32 	%p21, %r326, 5;
	@%p21 bra 	$L__BB0_5;
	st.global.u32 	[%rd2+4], %r337;
	st.global.u32 	[%rd2+8], %r336;
	st.global.u32 	[%rd2+12], %r335;
	st.global.u32 	[%rd2+16], %r334;
	st.global.u32 	[%rd2+20], %r333;
	add.s32 	%r320, %r320, 1;
	setp.lt.u32 	%p22, %r320, %r2;
	@%p22 bra 	$L__BB0_4;
$L__BB0_41:
	shr.u64 	%rd7, %rd18, 2;
	add.s32 	%r319, %r319, 1;
	setp.gt.u64 	%p23, %rd18, 3;
	mov.u64 	%rd18, %rd7;
	@%p23 bra 	$L__BB0_2;
$L__BB0_42:
	mov.b32 	%r318, 0;
	st.global.v2.u32 	[%rd2+24], {%r318, %r318};
	st.global.u32 	[%rd2+32], %r318;
	mov.b64 	%rd17, 0;
	st.global.u64 	[%rd2+40], %rd17;
	ret;

}
	// .globl	_Z9bootstrapPiS_P17curandStateXORWOW
.visible .entry _Z9bootstrapPiS_P17curandStateXORWOW(
	.param .u64 .ptr .align 1 _Z9bootstrapPiS_P17curandStateXORWOW_param_0,
	.param .u64 .ptr .align 1 _Z9bootstrapPiS_P17curandStateXORWOW_param_1,
	.param .u64 .ptr .align 1 _Z9bootstrapPiS_P17curandStateXORWOW_param_2
)
{
	.reg .pred 	%p<2>;
	.reg .b32 	%r<82>;
	.reg .b32 	%f<13>;
	.reg .b64 	%rd<19>;

	ld.param.u64 	%rd3, [_Z9bootstrapPiS_P17curandStateXORWOW_param_0];
	ld.param.u64 	%rd4, [_Z9bootstrapPiS_P17curandStateXORWOW_param_1];
	ld.param.u64 	%rd5, [_Z9bootstrapPiS_P17curandStateXORWOW_param_2];
	cvta.to.global.u64 	%rd1, %rd4;
	cvta.to.global.u64 	%rd6, %rd5;
	mov.u32 	%r29, %tid.x;
	mov.u32 	%r30, %ctaid.x;
	mov.u32 	%r31, %ntid.x;
	mad.lo.s32 	%r1, %r30, %r31, %r29;
	mul.wide.u32 	%rd7, %r1, 48;
	add.s64 	%rd2, %rd6, %rd7;
	ld.global.v2.u32 	{%r32, %r79}, [%rd2];
	ld.global.v2.u32 	{%r78, %r77}, [%rd2+8];
	ld.global.v2.u32 	{%r76, %r75}, [%rd2+16];
	add.s32 	%r74, %r32, 724874;
	mov.b32 	%r80, 0;
	mov.u32 	%r81, %r80;
$L__BB1_1:
	mov.u32 	%r9, %r75;
	shr.u32 	%r33, %r79, 2;
	xor.b32  	%r34, %r33, %r79;
	st.global.v2.u32 	[%rd2+8], {%r77, %r76};
	shl.b32 	%r35, %r9, 4;
	shl.b32 	%r36, %r34, 1;
	xor.b32  	%r37, %r36, %r35;
	xor.b32  	%r38, %r37, %r34;
	xor.b32  	%r20, %r38, %r9;
	st.global.v2.u32 	[%rd2+16], {%r9, %r20};
	add.s32 	%r39, %r74, -362437;
	st.global.v2.u32 	[%rd2], {%r39, %r78};
	add.s32 	%r40, %r39, %r20;
	cvt.rn.f32.u32 	%f1, %r40;
	fma.rn.f32 	%f2, %f1, 0f2F800000, 0f2F000000;
	mul.f32 	%f3, %f2, 0f4B3588C3;
	cvt.rzi.s32.f32 	%r41, %f3;
	mul.wide.u32 	%rd8, %r41, 4;
	add.s64 	%rd9, %rd1, %rd8;
	ld.global.u32 	%r42, [%rd9];
	add.s32 	%r43, %r42, %r81;
	shr.u32 	%r44, %r78, 2;
	xor.b32  	%r45, %r44, %r78;
	st.global.v2.u32 	[%rd2+8], {%r76, %r9};
	shl.b32 	%r46, %r20, 4;
	shl.b32 	%r47, %r45, 1;
	xor.b32  	%r48, %r47, %r46;
	xor.b32  	%r49, %r48, %r45;
	xor.b32  	%r21, %r49, %r20;
	st.global.v2.u32 	[%rd2+16], {%r20, %r21};
	st.global.v2.u32 	[%rd2], {%r74, %r77};
	add.s32 	%r50, %r74, %r21;
	cvt.rn.f32.u32 	%f4, %r50;
	fma.rn.f32 	%f5, %f4, 0f2F800000, 0f2F000000;
	mul.f32 	%f6, %f5, 0f4B3588C3;
	cvt.rzi.s32.f32 	%r51, %f6;
	mul.wide.u32 	%rd10, %r51, 4;
	add.s64 	%rd11, %rd1, %rd10;
	ld.global.u32 	%r52, [%rd11];
	add.s32 	%r53, %r52, %r43;
	shr.u32 	%r54, %r77, 2;
	xor.b32  	%r55, %r54, %r77;
	st.global.v2.u32 	[%rd2+8], {%r9, %r20};
	shl.b32 	%r56, %r21, 4;
	shl.b32 	%r57, %r55, 1;
	xor.b32  	%r58, %r57, %r56;
	xor.b32  	%r59, %r58, %r55;
	xor.b32  	%r22, %r59, %r21;
	st.global.v2.u32 	[%rd2+16], {%r21, %r22};
	add.s32 	%r60, %r74, 362437;
	st.global.v2.u32 	[%rd2], {%r60, %r76};
	add.s32 	%r61, %r60, %r22;
	cvt.rn.f32.u32 	%f7, %r61;
	fma.rn.f32 	%f8, %f7, 0f2F800000, 0f2F000000;
	mul.f32 	%f9, %f8, 0f4B3588C3;
	cvt.rzi.s32.f32 	%r62, %f9;
	mul.wide.u32 	%rd12, %r62, 4;
	add.s64 	%rd13, %rd1, %rd12;
	ld.global.u32 	%r63, [%rd13];
	add.s32 	%r23, %r63, %r53;
	setp.eq.s32 	%p1, %r80, 11897024;
	@%p1 bra 	$L__BB1_3;
	shr.u32 	%r64, %r76, 2;
	xor.b32  	%r65, %r64, %r76;
	st.global.v2.u32 	[%rd2+8], {%r20, %r21};
	shl.b32 	%r66, %r22, 4;
	shl.b32 	%r67, %r65, 1;
	xor.b32  	%r68, %r67, %r66;
	xor.b32  	%r69, %r68, %r65;
	xor.b32  	%r75, %r69, %r22;
	st.global.v2.u32 	[%rd2+16], {%r22, %r75};
	add.s32 	%r70, %r74, 724874;
	st.global.v2.u32 	[%rd2], {%r70, %r9};
	add.s32 	%r71, %r70, %r75;
	cvt.rn.f32.u32 	%f10, %r71;
	fma.rn.f32 	%f11, %f10, 0f2F800000, 0f2F000000;
	mul.f32 	%f12, %f11, 0f4B3588C3;
	cvt.rzi.s32.f32 	%r72, %f12;
	mul.wide.u32 	%rd14, %r72, 4;
	add.s64 	%rd15, %rd1, %rd14;
	ld.global.u32 	%r73, [%rd15];
	add.s32 	%r81, %r73, %r23;
	add.s32 	%r80, %r80, 4;
	add.s32 	%r74, %r74, 1449748;
	mov.u32 	%r76, %r22;
	mov.u32 	%r77, %r21;
	mov.u32 	%r78, %r20;
	mov.u32 	%r79, %r9;
	bra.uni 	$L__BB1_1;
$L__BB1_3:
	cvta.to.global.u64 	%rd16, %rd3;
	bar.sync 	0;
	mul.wide.u32 	%rd17, %r1, 4;
	add.s64 	%rd18, %rd16, %rd17;
	st.global.u32 	[%rd18], %r23;
	ret;

}


// ===== COMPILED SASS (sm_100) =====

	.target	sm_100

	.elftype	@"ET_EXEC"


//--------------------- .note.nv.tkinfo           --------------------------
	.section	.note.nv.tkinfo,"",@"SHT_NOTE"
	.sectionflags	@"SHF_NOTE_NV_TKINFO"
	.tkinfo
        /*0018*/ 	.word	0x00000002
        /*0030*/ 	.string	""
        /*0030*/ 	.string	"ptxas"
        /*0030*/ 	.string	"Cuda compilation tools, release 13.0, V13.0.88"
        /*0030*/ 	.string	"Build cuda_13.0.r13.0/compiler.36424714_0"
        /*0030*/ 	.string	"-arch sm_100 -m 64 "



//--------------------- .note.nv.cuinfo           --------------------------
	.section	.note.nv.cuinfo,"",@"SHT_NOTE"
	.sectionflags	@"SHF_NOTE_NV_CUINFO"
        /*0018*/ 	.short	0x0002
        /*001a*/ 	.short	0x0064
        /*001c*/ 	.short	0x0082
	.zero		2


//--------------------- .nv.info                  --------------------------
	.section	.nv.info,"",@"SHT_CUDA_INFO"
	.align	4


	//----- nvinfo : EIATTR_REGCOUNT
	.align		4
        /*0000*/ 	.byte	0x04, 0x2f
        /*0002*/ 	.short	(.L_10 - .L_9)
	.align		4
.L_9:
        /*0004*/ 	.word	index@(_Z10initCurandP17curandStateXORWOWm)
        /*0008*/ 	.word	0x0000001f


	//----- nvinfo : EIATTR_FRAME_SIZE
	.align		4
.L_10:
        /*000c*/ 	.byte	0x04, 0x11
        /*000e*/ 	.short	(.L_12 - .L_11)
	.align		4
.L_11:
        /*0010*/ 	.word	index@(_Z10initCurandP17curandStateXORWOWm)
        /*0014*/ 	.word	0x00000000


	//----- nvinfo : EIATTR_REGCOUNT
	.align		4
.L_12:
        /*0018*/ 	.byte	0x04, 0x2f
        /*001a*/ 	.short	(.L_14 - .L_13)
	.align		4
.L_13:
        /*001c*/ 	.word	index@(_Z9bootstrapPiS_P17curandStateXORWOW)
        /*0020*/ 	.word	0x00000020


	//----- nvinfo : EIATTR_FRAME_SIZE
	.align		4
.L_14:
        /*0024*/ 	.byte	0x04, 0x11
        /*0026*/ 	.short	(.L_16 - .L_15)
	.align		4
.L_15:
        /*0028*/ 	.word	index@(_Z9bootstrapPiS_P17curandStateXORWOW)
        /*002c*/ 	.word	0x00000000


	//----- nvinfo : EIATTR_MIN_STACK_SIZE
	.align		4
.L_16:
        /*0030*/ 	.byte	0x04, 0x12
        /*0032*/ 	.short	(.L_18 - .L_17)
	.align		4
.L_17:
        /*0034*/ 	.word	index@(_Z9bootstrapPiS_P17curandStateXORWOW)
        /*0038*/ 	.word	0x00000000


	//----- nvinfo : EIATTR_MIN_STACK_SIZE
	.align		4
.L_18:
        /*003c*/ 	.byte	0x04, 0x12
        /*003e*/ 	.short	(.L_20 - .L_19)
	.align		4
.L_19:
        /*0040*/ 	.word	index@(_Z10initCurandP17curandStateXORWOWm)
        /*0044*/ 	.word	0x00000000
.L_20:


//--------------------- .nv.compat                --------------------------
	.section	.nv.compat,"",@"SHT_CUDA_COMPAT_INFO"
	.align	4
        /*0000*/ 	.byte	0x02, 0x09, 0x00, 0x00, 0x02, 0x02, 0x01, 0x00, 0x02, 0x05, 0x05, 0x00, 0x03, 0x07, 0x01, 0x01
        /*0010*/ 	.byte	0x02, 0x03, 0x00, 0x00, 0x02, 0x06, 0x01, 0x00, 0x04, 0x0b, 0x08, 0x00, 0x09, 0x00, 0x00, 0x00
        /*0020*/ 	.byte	0x00, 0x00, 0x00, 0x00


//--------------------- .nv.info._Z9bootstrapPiS_P17curandStateXORWOW --------------------------
	.section	.nv.info._Z9bootstrapPiS_P17curandStateXORWOW,"",@"SHT_CUDA_INFO"
	.sectionflags	@""
	.align	4


	//----- nvinfo : EIATTR_CUDA_API_VERSION
	.align		4
        /*0000*/ 	.byte	0x04, 0x37
        /*0002*/ 	.short	(.L_22 - .L_21)
.L_21:
        /*0004*/ 	.word	0x00000082


	//----- nvinfo : EIATTR_KPARAM_INFO
	.align		4
.L_22:
        /*0008*/ 	.byte	0x04, 0x17
        /*000a*/ 	.short	(.L_24 - .L_23)
.L_23:
        /*000c*/ 	.word	0x00000000
        /*0010*/ 	.short	0x0002
        /*0012*/ 	.short	0x0010
        /*0014*/ 	.byte	0x00, 0xf5, 0x21, 0x00


	//----- nvinfo : EIATTR_KPARAM_INFO
	.align		4
.L_24:
        /*0018*/ 	.byte	0x04, 0x17
        /*001a*/ 	.short	(.L_26 - .L_25)
.L_25:
        /*001c*/ 	.word	0x00000000
        /*0020*/ 	.short	0x0001
        /*0022*/ 	.short	0x0008
        /*0024*/ 	.byte	0x00, 0xf5, 0x21, 0x00


	//----- nvinfo : EIATTR_KPARAM_INFO
	.align		4
.L_26:
        /*0028*/ 	.byte	0x04, 0x17
        /*002a*/ 	.short	(.L_28 - .L_27)
.L_27:
        /*002c*/ 	.word	0x00000000
        /*0030*/ 	.short	0x0000
        /*0032*/ 	.short	0x0000
        /*0034*/ 	.byte	0x00, 0xf5, 0x21, 0x00


	//----- nvinfo : EIATTR_SPARSE_MMA_MASK
	.align		4
.L_28:
        /*0038*/ 	.byte	0x03, 0x50
        /*003a*/ 	.short	0x0000


	//----- nvinfo : EIATTR_MAXREG_COUNT
	.align		4
        /*003c*/ 	.byte	0x03, 0x1b
        /*003e*/ 	.short	0x00ff


	//----- nvinfo : EIATTR_NUM_BARRIERS
	.align		4
        /*0040*/ 	.byte	0x02, 0x4c
        /*0042*/ 	.byte	0x01
	.zero		1


	//----- nvinfo : EIATTR_MERCURY_ISA_VERSION
	.align		4
        /*0044*/ 	.byte	0x03, 0x5f
        /*0046*/ 	.short	0x0101


	//----- nvinfo : EIATTR_VRC_CTA_INIT_COUNT
	.align		4
        /*0048*/ 	.byte	0x02, 0x4a
	.zero		1
	.zero		1


	//----- nvinfo : EIATTR_EXIT_INSTR_OFFSETS
	.align		4
        /*004c*/ 	.byte	0x04, 0x1c
        /*004e*/ 	.short	(.L_30 - .L_29)


	//   ....[0]....
.L_29:
        /*0050*/ 	.word	0x00000aa0


	//----- nvinfo : EIATTR_CBANK_PARAM_SIZE
	.align		4
.L_30:
        /*0054*/ 	.byte	0x03, 0x19
        /*0056*/ 	.short	0x0018


	//----- nvinfo : EIATTR_PARAM_CBANK
	.align		4
        /*0058*/ 	.byte	0x04, 0x0a
        /*005a*/ 	.short	(.L_32 - .L_31)
	.align		4
.L_31:
        /*005c*/ 	.word	index@(.nv.constant0._Z9bootstrapPiS_P17curandStateXORWOW)
        /*0060*/ 	.short	0x0380
        /*0062*/ 	.short	0x0018


	//----- nvinfo : EIATTR_SW_WAR
	.align		4
.L_32:
        /*0064*/ 	.byte	0x04, 0x36
        /*0066*/ 	.short	(.L_34 - .L_33)
.L_33:
        /*0068*/ 	.word	0x00000008
.L_34:


//--------------------- .nv.info._Z10initCurandP17curandStateXORWOWm --------------------------
	.section	.nv.info._Z10initCurandP17curandStateXORWOWm,"",@"SHT_CUDA_INFO"
	.sectionflags	@""
	.align	4


	//----- nvinfo : EIATTR_CUDA_API_VERSION
	.align		4
        /*0000*/ 	.byte	0x04, 0x37
        /*0002*/ 	.short	(.L_36 - .L_35)
.L_35:
        /*0004*/ 	.word	0x00000082


	//----- nvinfo : EIATTR_KPARAM_INFO
	.align		4
.L_36:
        /*0008*/ 	.byte	0x04, 0x17
        /*000a*/ 	.short	(.L_38 - .L_37)
.L_37:
        /*000c*/ 	.word	0x00000000
        /*0010*/ 	.short	0x0001
        /*0012*/ 	.short	0x0008
        /*0014*/ 	.byte	0x00, 0xf0, 0x21, 0x00


	//----- nvinfo : EIATTR_KPARAM_INFO
	.align		4
.L_38:
        /*0018*/ 	.byte	0x04, 0x17
        /*001a*/ 	.short	(.L_40 - .L_39)
.L_39:
        /*001c*/ 	.word	0x00000000
        /*0020*/ 	.short	0x0000
        /*0022*/ 	.short	0x0000
        /*0024*/ 	.byte	0x00, 0xf5, 0x21, 0x00


	//----- nvinfo : EIATTR_SPARSE_MMA_MASK
	.align		4
.L_40:
        /*0028*/ 	.byte	0x03, 0x50
        /*002a*/ 	.short	0x0000


	//----- nvinfo : EIATTR_MAXREG_COUNT
	.align		4
        /*002c*/ 	.byte	0x03, 0x1b
        /*002e*/ 	.short	0x00ff


	//----- nvinfo : EIATTR_MERCURY_ISA_VERSION
	.align		4
        /*0030*/ 	.byte	0x03, 0x5f
        /*0032*/ 	.short	0x0101


	//----- nvinfo : EIATTR_VRC_CTA_INIT_COUNT
	.align		4
        /*0034*/ 	.byte	0x02, 0x4a
	.zero		1
	.zero		1


	//----- nvinfo : EIATTR_EXIT_INSTR_OFFSETS
	.align		4
        /*0038*/ 	.byte	0x04, 0x1c
        /*003a*/ 	.short	(.L_42 - .L_41)


	//   ....[0]....
.L_41:
        /*003c*/ 	.word	0x00000ed0


	//----- nvinfo : EIATTR_CRS_STACK_SIZE
	.align		4
.L_42:
        /*0040*/ 	.byte	0x04, 0x1e
        /*0042*/ 	.short	(.L_44 - .L_43)
.L_43:
        /*0044*/ 	.word	0x00000000


	//----- nvinfo : EIATTR_CBANK_PARAM_SIZE
	.align		4
.L_44:
        /*0048*/ 	.byte	0x03, 0x19
        /*004a*/ 	.short	0x0010


	//----- nvinfo : EIATTR_PARAM_CBANK
	.align		4
        /*004c*/ 	.byte	0x04, 0x0a
        /*004e*/ 	.short	(.L_46 - .L_45)
	.align		4
.L_45:
        /*0050*/ 	.word	index@(.nv.constant0._Z10initCurandP17curandStateXORWOWm)
        /*0054*/ 	.short	0x0380
        /*0056*/ 	.short	0x0010


	//----- nvinfo : EIATTR_SW_WAR
	.align		4
.L_46:
        /*0058*/ 	.byte	0x04, 0x36
        /*005a*/ 	.short	(.L_48 - .L_47)
.L_47:
        /*005c*/ 	.word	0x00000008
.L_48:


//--------------------- .nv.callgraph             --------------------------
	.section	.nv.callgraph,"",@"SHT_CUDA_CALLGRAPH"
	.align	4
	.sectionentsize	8
	.align		4
        /*0000*/ 	.word	0x00000000
	.align		4
        /*0004*/ 	.word	0xffffffff
	.align		4
        /*0008*/ 	.word	0x00000000
	.align		4
        /*000c*/ 	.word	0xfffffffe
	.align		4
        /*0010*/ 	.word	0x00000000
	.align		4
        /*0014*/ 	.word	0xfffffffd
	.align		4
        /*0018*/ 	.word	0x00000000
	.align		4
        /*001c*/ 	.word	0xfffffffc


//--------------------- .nv.constant4             --------------------------
	.section	.nv.constant4,"a",@progbits
	.align	8
	.align		8
.nv.constant4:
        /*0000*/ 	.dword	precalc_xorwow_matrix
	.align		8
        /*0008*/ 	.dword	precalc_xorwow_offset_matrix
	.align		8
        /*0010*/ 	.dword	mrg32k3aM1
	.align		8
        /*0018*/ 	.dword	mrg32k3aM2
	.align		8
        /*0020*/ 	.dword	mrg32k3aM1SubSeq
	.align		8
        /*0028*/ 	.dword	mrg32k3aM2SubSeq
	.align		8
        /*0030*/ 	.dword	mrg32k3aM1Seq
	.align		8
        /*0038*/ 	.dword	mrg32k3aM2Seq


//--------------------- .nv.constant3             --------------------------
	.section	.nv.constant3,"a",@progbits
	.align	8
.nv.constant3:
	.type		__cr_lgamma_table,@object
	.size		__cr_lgamma_table,(.L_8 - __cr_lgamma_table)
__cr_lgamma_table:
        /*0000*/ 	.byte	0x00, 0x00, 0x00, 0x00, 0x00, 0x00, 0x00, 0x00, 0x00, 0x00, 0x00, 0x00, 0x00, 0x00, 0x00, 0x00
        /*0010*/ 	.byte	0xef, 0x39, 0xfa, 0xfe, 0x42, 0x2e, 0xe6, 0x3f, 0x02, 0x20, 0x2a, 0xfa, 0x0b, 0xab, 0xfc, 0x3f
        /*0020*/ 	.byte	0xf9, 0x2c, 0x92, 0x7c, 0xa7, 0x6c, 0x09, 0x40, 0xc9, 0x79, 0x44, 0x3c, 0x64, 0x26, 0x13, 0x40
        /*0030*/ 	.byte	0xca, 0x01, 0xcf, 0x3a, 0x27, 0x51, 0x1a, 0x40, 0x30, 0xcc, 0x2d, 0xf3, 0xe1, 0x0c, 0x21, 0x40
        /*0040*/ 	.byte	0x0d, 0xb7, 0xfc, 0x82, 0x8e, 0x35, 0x25, 0x40
.L_8:


//--------------------- .text._Z9bootstrapPiS_P17curandStateXORWOW --------------------------
	.section	.text._Z9bootstrapPiS_P17curandStateXORWOW,"ax",@progbits
	.align	128
        .global         _Z9bootstrapPiS_P17curandStateXORWOW
        .type           _Z9bootstrapPiS_P17curandStateXORWOW,@function
        .size           _Z9bootstrapPiS_P17curandStateXORWOW,(.L_x_11 - _Z9bootstrapPiS_P17curandStateXORWOW)
        .other          _Z9bootstrapPiS_P17curandStateXORWOW,@"STO_CUDA_ENTRY STV_DEFAULT"
_Z9bootstrapPiS_P17curandStateXORWOW:
.text._Z9bootstrapPiS_P17curandStateXORWOW:
[----:B------:R-:W-:Y:S01]  /*0000*/  LDC R1, c[0x0][0x37c] ;  /* 0x0000df00ff017b82 */ /* 0x000fe20000000800 */
[----:B------:R-:W0:Y:S07]  /*0010*/  S2R R0, SR_TID.X ;  /* 0x0000000000007919 */ /* 0x000e2e0000002100 */
[----:B------:R-:W0:Y:S01]  /*0020*/  S2UR UR4, SR_CTAID.X ;  /* 0x00000000000479c3 */ /* 0x000e220000002500 */
[----:B------:R-:W1:Y:S07]  /*0030*/  LDCU.64 UR6, c[0x0][0x358] ;  /* 0x00006b00ff0677ac */ /* 0x000e6e0008000a00 */
[----:B------:R-:W0:Y:S08]  /*0040*/  LDC R3, c[0x0][0x360] ;  /* 0x0000d800ff037b82 */ /* 0x000e300000000800 */
[----:B------:R-:W2:Y:S01]  /*0050*/  LDC.64 R8, c[0x0][0x390] ;  /* 0x0000e400ff087b82 */ /* 0x000ea20000000a00 */
[----:B0-----:R-:W-:-:S04]  /*0060*/  IMAD R0, R3, UR4, R0 ;  /* 0x0000000403007c24 */ /* 0x001fc8000f8e0200 */
[----:B--2---:R-:W-:-:S05]  /*0070*/  IMAD.WIDE.U32 R8, R0, 0x30, R8 ;  /* 0x0000003000087825 */ /* 0x004fca00078e0008 */
[----:B-1----:R-:W2:Y:S04]  /*0080*/  LDG.E.64 R14, desc[UR6][R8.64] ;  /* 0x00000006080e7981 */ /* 0x002ea8000c1e1b00 */
[----:B------:R-:W3:Y:S04]  /*0090*/  LDG.E.64 R28, desc[UR6][R8.64+0x10] ;  /* 0x00001006081c7981 */ /* 0x000ee8000c1e1b00 */
[----:B------:R-:W4:Y:S01]  /*00a0*/  LDG.E.64 R16, desc[UR6][R8.64+0x8] ;  /* 0x0000080608107981 */ /* 0x000f22000c1e1b00 */
[----:B--2---:R-:W-:Y:S01]  /*00b0*/  SHF.R.U32.HI R2, RZ, 0x2, R15 ;  /* 0x00000002ff027819 */ /* 0x004fe2000001160f */
[----:B------:R-:W-:-:S02]  /*00c0*/  VIADD R22, R14, 0xb0f8a ;  /* 0x000b0f8a0e167836 */ /* 0x000fc40000000000 */
[----:B------:R-:W-:Y:S01]  /*00d0*/  VIADD R12, R14, 0x587c5 ;  /* 0x000587c50e0c7836 */ /* 0x000fe20000000000 */
[----:B------:R-:W-:Y:S01]  /*00e0*/  LOP3.LUT R2, R2, R15, RZ, 0x3c, !PT ;  /* 0x0000000f02027212 */ /* 0x000fe200078e3cff */
[----:B---3--:R-:W-:Y:S01]  /*00f0*/  IMAD.SHL.U32 R3, R29, 0x10, RZ ;  /* 0x000000101d037824 */ /* 0x008fe200078e00ff */
[----:B------:R-:W-:Y:S01]  /*0100*/  IADD3 R14, PT, PT, R14, 0x10974f, RZ ;  /* 0x0010974f0e0e7810 */ /* 0x000fe20007ffe0ff */
[----:B------:R-:W-:Y:S01]  /*0110*/  IMAD.MOV.U32 R21, RZ, RZ, R28 ;  /* 0x000000ffff157224 */ /* 0x000fe200078e001c */
[----:B----4-:R-:W-:Y:S01]  /*0120*/  SHF.R.U32.HI R5, RZ, 0x2, R16 ;  /* 0x00000002ff057819 */ /* 0x010fe20000011610 */
[C---:B------:R-:W-:Y:S01]  /*0130*/  IMAD.SHL.U32 R4, R2.reuse, 0x2, RZ ;  /* 0x0000000202047824 */ /* 0x040fe200078e00ff */
[----:B------:R-:W-:Y:S01]  /*0140*/  MOV R20, R17 ;  /* 0x0000001100147202 */ /* 0x000fe20000000f00 */
[----:B------:R-:W-:Y:S01]  /*0150*/  IMAD.MOV.U32 R23, RZ, RZ, R17 ;  /* 0x000000ffff177224 */ /* 0x000fe200078e0011 */
[----:B------:R-:W-:Y:S02]  /*0160*/  LOP3.LUT R5, R5, R16, RZ, 0x3c, !PT ;  /* 0x0000001005057212 */ /* 0x000fe400078e3cff */
[----:B------:R-:W-:Y:S01]  /*0170*/  LOP3.LUT R4, R2, R4, R3, 0x96, !PT ;  /* 0x0000000402047212 */ /* 0x000fe200078e9603 */
[----:B------:R0:W-:Y:S01]  /*0180*/  STG.E.64 desc[UR6][R8.64+0x8], R20 ;  /* 0x0000081408007986 */ /* 0x0001e2000c101b06 */
[----:B------:R-:W-:-:S02]  /*0190*/  SHF.L.U32 R3, R5, 0x1, RZ ;  /* 0x0000000105037819 */ /* 0x000fc400000006ff */
[----:B------:R-:W-:Y:S02]  /*01a0*/  LOP3.LUT R6, R4, R29, RZ, 0x3c, !PT ;  /* 0x0000001d04067212 */ /* 0x000fe400078e3cff */
[----:B------:R-:W-:-:S03]  /*01b0*/  SHF.R.U32.HI R4, RZ, 0x2, R17 ;  /* 0x00000002ff047819 */ /* 0x000fc60000011611 */
[----:B------:R-:W-:Y:S01]  /*01c0*/  IMAD.SHL.U32 R2, R6, 0x10, RZ ;  /* 0x0000001006027824 */ /* 0x000fe200078e00ff */
[----:B------:R-:W-:Y:S01]  /*01d0*/  LOP3.LUT R4, R4, R17, RZ, 0x3c, !PT ;  /* 0x0000001104047212 */ /* 0x000fe200078e3cff */
[----:B------:R-:W-:-:S03]  /*01e0*/  IMAD.MOV.U32 R17, RZ, RZ, R6 ;  /* 0x000000ffff117224 */ /* 0x000fc600078e0006 */
[----:B------:R-:W-:Y:S01]  /*01f0*/  LOP3.LUT R5, R5, R3, R2, 0x96, !PT ;  /* 0x0000000305057212 */ /* 0x000fe200078e9602 */
[----:B------:R-:W-:Y:S01]  /*0200*/  IMAD.MOV.U32 R2, RZ, RZ, 0x2f800000 ;  /* 0x2f800000ff027424 */ /* 0x000fe200078e00ff */
[----:B------:R-:W-:Y:S02]  /*0210*/  SHF.L.U32 R11, R4, 0x1, RZ ;  /* 0x00000001040b7819 */ /* 0x000fe400000006ff */
[----:B------:R-:W-:Y:S02]  /*0220*/  LOP3.LUT R7, R5, R6, RZ, 0x3c, !PT ;  /* 0x0000000605077212 */ /* 0x000fe400078e3cff */
[----:B------:R-:W-:-:S03]  /*0230*/  IADD3 R3, PT, PT, R6, R12, RZ ;  /* 0x0000000c06037210 */ /* 0x000fc60007ffe0ff */
[----:B------:R-:W-:Y:S01]  /*0240*/  IMAD.SHL.U32 R5, R7, 0x10, RZ ;  /* 0x0000001007057824 */ /* 0x000fe200078e00ff */
[----:B------:R-:W-:Y:S01]  /*0250*/  I2FP.F32.U32 R3, R3 ;  /* 0x0000000300037245 */ /* 0x000fe20000201000 */
[----:B------:R-:W-:-:S03]  /*0260*/  IMAD.IADD R10, R22, 0x1, R7 ;  /* 0x00000001160a7824 */ /* 0x000fc600078e0207 */
[----:B------:R-:W-:Y:S01]  /*0270*/  LOP3.LUT R18, R4, R11, R5, 0x96, !PT ;  /* 0x0000000b04127212 */ /* 0x000fe200078e9605 */
[----:B------:R-:W-:Y:S01]  /*0280*/  FFMA R3, R3, R2, 1.1641532182693481445e-10 ;  /* 0x2f00000003037423 */ /* 0x000fe20000000002 */
[----:B------:R-:W-:Y:S01]  /*0290*/  I2FP.F32.U32 R11, R10 ;  /* 0x0000000a000b7245 */ /* 0x000fe20000201000 */
[----:B------:R-:W1:Y:S01]  /*02a0*/  LDC.64 R4, c[0x0][0x388] ;  /* 0x0000e200ff047b82 */ /* 0x000e620000000a00 */
[----:B------:R-:W-:Y:S01]  /*02b0*/  LOP3.LUT R10, R18, R7, RZ, 0x3c, !PT ;  /* 0x00000007120a7212 */ /* 0x000fe200078e3cff */
[----:B------:R-:W-:Y:S02]  /*02c0*/  FMUL R3, R3, 11897027 ;  /* 0x4b3588c303037820 */ /* 0x000fe40000400000 */
[----:B------:R-:W-:Y:S02]  /*02d0*/  FFMA R11, R11, R2, 1.1641532182693481445e-10 ;  /* 0x2f0000000b0b7423 */ /* 0x000fe40000000002 */
[----:B------:R-:W-:Y:S01]  /*02e0*/  IMAD.IADD R13, R10, 0x1, R14 ;  /* 0x000000010a0d7824 */ /* 0x000fe200078e020e */
[----:B------:R2:W1:Y:S01]  /*02f0*/  F2I.TRUNC.NTZ R19, R3 ;  /* 0x0000000300137305 */ /* 0x000462000020f100 */
[----:B------:R-:W-:-:S03]  /*0300*/  FMUL R11, R11, 11897027 ;  /* 0x4b3588c30b0b7820 */ /* 0x000fc60000400000 */
[----:B------:R-:W-:-:S04]  /*0310*/  I2FP.F32.U32 R13, R13 ;  /* 0x0000000d000d7245 */ /* 0x000fc80000201000 */
[----:B------:R-:W3:Y:S01]  /*0320*/  F2I.TRUNC.NTZ R11, R11 ;  /* 0x0000000b000b7305 */ /* 0x000ee2000020f100 */
[----:B------:R-:W-:Y:S01]  /*0330*/  FFMA R15, R13, R2, 1.1641532182693481445e-10 ;  /* 0x2f0000000d0f7423 */ /* 0x000fe20000000002 */
[----:B------:R-:W-:Y:S01]  /*0340*/  IMAD.MOV.U32 R13, RZ, RZ, R16 ;  /* 0x000000ffff0d7224 */ /* 0x000fe200078e0010 */
[-C--:B------:R-:W-:Y:S02]  /*0350*/  MOV R16, R29.reuse ;  /* 0x0000001d00107202 */ /* 0x080fe40000000f00 */
[----:B--2---:R-:W-:Y:S01]  /*0360*/  FMUL R3, R15, 11897027 ;  /* 0x4b3588c30f037820 */ /* 0x004fe20000400000 */
[----:B0-----:R-:W-:Y:S01]  /*0370*/  MOV R20, R29 ;  /* 0x0000001d00147202 */ /* 0x001fe20000000f00 */
[----:B------:R0:W-:Y:S01]  /*0380*/  STG.E.64 desc[UR6][R8.64], R12 ;  /* 0x0000000c08007986 */ /* 0x0001e2000c101b06 */
[----:B-1----:R-:W-:-:S03]  /*0390*/  IMAD.WIDE.U32 R18, R19, 0x4, R4 ;  /* 0x0000000413127825 */ /* 0x002fc600078e0004 */
[----:B------:R-:W0:Y:S01]  /*03a0*/  F2I.TRUNC.NTZ R3, R3 ;  /* 0x0000000300037305 */ /* 0x000e22000020f100 */
[----:B------:R-:W-:Y:S01]  /*03b0*/  MOV R25, R10 ;  /* 0x0000000a00197202 */ /* 0x000fe20000000f00 */
[----:B------:R-:W-:Y:S01]  /*03c0*/  IMAD.MOV.U32 R15, RZ, RZ, R28 ;  /* 0x000000ffff0f7224 */ /* 0x000fe200078e001c */
[----:B------:R1:W-:Y:S01]  /*03d0*/  STG.E.64 desc[UR6][R8.64+0x10], R16 ;  /* 0x0000101008007986 */ /* 0x0003e2000c101b06 */
[----:B---3--:R-:W-:-:S03]  /*03e0*/  IMAD.WIDE.U32 R26, R11, 0x4, R4 ;  /* 0x000000040b1a7825 */ /* 0x008fc600078e0004 */
[----:B------:R-:W2:Y:S01]  /*03f0*/  LDG.E R18, desc[UR6][R18.64] ;  /* 0x0000000612127981 */ /* 0x000ea2000c1e1900 */
[----:B------:R-:W-:Y:S02]  /*0400*/  IMAD.MOV.U32 R21, RZ, RZ, R6 ;  /* 0x000000ffff157224 */ /* 0x000fe400078e0006 */
[----:B------:R-:W-:Y:S01]  /*0410*/  IMAD.MOV.U32 R24, RZ, RZ, R7 ;  /* 0x000000ffff187224 */ /* 0x000fe200078e0007 */
[----:B------:R1:W-:Y:S01]  /*0420*/  STG.E.64 desc[UR6][R8.64+0x8], R28 ;  /* 0x0000081c08007986 */ /* 0x0003e2000c101b06 */
[----:B0-----:R-:W-:-:S03]  /*0430*/  IMAD.WIDE.U32 R12, R3, 0x4, R4 ;  /* 0x00000004030c7825 */ /* 0x001fc600078e0004 */
[----:B------:R1:W-:Y:S04]  /*0440*/  STG.E.64 desc[UR6][R8.64], R22 ;  /* 0x0000001608007986 */ /* 0x0003e8000c101b06 */
[----:B------:R1:W-:Y:S04]  /*0450*/  STG.E.64 desc[UR6][R8.64+0x10], R6 ;  /* 0x0000100608007986 */ /* 0x0003e8000c101b06 */
[----:B------:R-:W2:Y:S04]  /*0460*/  LDG.E R27, desc[UR6][R26.64] ;  /* 0x000000061a1b7981 */ /* 0x000ea8000c1e1900 */
[----:B------:R1:W-:Y:S04]  /*0470*/  STG.E.64 desc[UR6][R8.64+0x8], R20 ;  /* 0x0000081408007986 */ /* 0x0003e8000c101b06 */
[----:B------:R1:W-:Y:S04]  /*0480*/  STG.E.64 desc[UR6][R8.64+0x10], R24 ;  /* 0x0000101808007986 */ /* 0x0003e8000c101b06 */
[----:B------:R1:W-:Y:S04]  /*0490*/  STG.E.64 desc[UR6][R8.64], R14 ;  /* 0x0000000e08007986 */ /* 0x0003e8000c101b06 */
[----:B------:R-:W2:Y:S01]  /*04a0*/  LDG.E R12, desc[UR6][R12.64] ;  /* 0x000000060c0c7981 */ /* 0x000ea2000c1e1900 */
[----:B------:R-:W-:Y:S01]  /*04b0*/  UMOV UR4, URZ ;  /* 0x000000ff00047c82 */ /* 0x000fe20008000000 */
[----:B-12---:R-:W-:-:S07]  /*04c0*/  IADD3 R3, PT, PT, R12, R27, R18 ;  /* 0x0000001b0c037210 */ /* 0x006fce0007ffe012 */
.L_x_0:
[----:B------:R-:W-:Y:S01]  /*04d0*/  SHF.R.U32.HI R11, RZ, 0x2, R28 ;  /* 0x00000002ff0b7819 */ /* 0x000fe2000001161c */
[----:B------:R-:W-:Y:S01]  /*04e0*/  IMAD.SHL.U32 R12, R10, 0x10, RZ ;  /* 0x000000100a0c7824 */ /* 0x000fe200078e00ff */
[----:B------:R-:W-:Y:S01]  /*04f0*/  SHF.R.U32.HI R14, RZ, 0x2, R29 ;  /* 0x00000002ff0e7819 */ /* 0x000fe2000001161d */
[----:B------:R-:W-:Y:S01]  /*0500*/  STG.E.64 desc[UR6][R8.64+0x8], R6 ;  /* 0x0000080608007986 */ /* 0x000fe2000c101b06 */
[----:B------:R-:W-:Y:S01]  /*0510*/  LOP3.LUT R11, R11, R28, RZ, 0x3c, !PT ;  /* 0x0000001c0b0b7212 */ /* 0x000fe200078e3cff */
[----:B------:R-:W-:Y:S01]  /*0520*/  VIADD R28, R22, 0xb0f8a ;  /* 0x000b0f8a161c7836 */ /* 0x000fe20000000000 */
[----:B------:R-:W-:Y:S02]  /*0530*/  LOP3.LUT R14, R14, R29, RZ, 0x3c, !PT ;  /* 0x0000001d0e0e7212 */ /* 0x000fe400078e3cff */
[----:B------:R-:W-:Y:S01]  /*0540*/  SHF.R.U32.HI R15, RZ, 0x2, R6 ;  /* 0x00000002ff0f7819 */ /* 0x000fe20000011606 */
[----:B------:R-:W-:Y:S01]  /*0550*/  IMAD.SHL.U32 R13, R11, 0x2, RZ ;  /* 0x000000020b0d7824 */ /* 0x000fe200078e00ff */
[----:B------:R-:W-:Y:S01]  /*0560*/  SHF.R.U32.HI R20, RZ, 0x2, R7 ;  /* 0x00000002ff147819 */ /* 0x000fe20000011607 */
[----:B------:R0:W-:Y:S01]  /*0570*/  STG.E.64 desc[UR6][R8.64], R28 ;  /* 0x0000001c08007986 */ /* 0x0001e2000c101b06 */
[----:B------:R-:W-:-:S02]  /*0580*/  LOP3.LUT R15, R15, R6, RZ, 0x3c, !PT ;  /* 0x000000060f0f7212 */ /* 0x000fc400078e3cff */
[----:B------:R-:W-:Y:S02]  /*0590*/  LOP3.LUT R11, R11, R13, R12, 0x96, !PT ;  /* 0x0000000d0b0b7212 */ /* 0x000fe400078e960c */
[----:B------:R-:W-:Y:S02]  /*05a0*/  SHF.L.U32 R12, R14, 0x1, RZ ;  /* 0x000000010e0c7819 */ /* 0x000fe400000006ff */
[----:B------:R-:W-:Y:S02]  /*05b0*/  LOP3.LUT R11, R11, R10, RZ, 0x3c, !PT ;  /* 0x0000000a0b0b7212 */ /* 0x000fe400078e3cff */
[----:B------:R-:W-:Y:S02]  /*05c0*/  SHF.L.U32 R17, R15, 0x1, RZ ;  /* 0x000000010f117819 */ /* 0x000fe400000006ff */
[----:B------:R-:W-:Y:S01]  /*05d0*/  LOP3.LUT R20, R20, R7, RZ, 0x3c, !PT ;  /* 0x0000000714147212 */ /* 0x000fe200078e3cff */
[C---:B------:R-:W-:Y:S01]  /*05e0*/  IMAD.SHL.U32 R13, R11.reuse, 0x10, RZ ;  /* 0x000000100b0d7824 */ /* 0x040fe200078e00ff */
[----:B------:R-:W-:Y:S04]  /*05f0*/  STG.E.64 desc[UR6][R8.64+0x10], R10 ;  /* 0x0000100a08007986 */ /* 0x000fe8000c101b06 */
[----:B------:R-:W-:Y:S01]  /*0600*/  LOP3.LUT R14, R14, R12, R13, 0x96, !PT ;  /* 0x0000000c0e0e7212 */ /* 0x000fe200078e960d */
[----:B------:R-:W-:Y:S01]  /*0610*/  IMAD.MOV.U32 R12, RZ, RZ, R22 ;  /* 0x000000ffff0c7224 */ /* 0x000fe200078e0016 */
[----:B------:R-:W-:-:S02]  /*0620*/  IADD3 R13, PT, PT, R11, R28, RZ ;  /* 0x0000001c0b0d7210 */ /* 0x000fc40007ffe0ff */
[----:B------:R-:W-:Y:S01]  /*0630*/  LOP3.LUT R19, R14, R11, RZ, 0x3c, !PT ;  /* 0x0000000b0e137212 */ /* 0x000fe200078e3cff */
[----:B------:R-:W-:Y:S01]  /*0640*/  VIADD R16, R12, 0x10974f ;  /* 0x0010974f0c107836 */ /* 0x000fe20000000000 */
[----:B------:R-:W-:Y:S02]  /*0650*/  I2FP.F32.U32 R13, R13 ;  /* 0x0000000d000d7245 */ /* 0x000fe40000201000 */
[----:B------:R-:W-:Y:S01]  /*0660*/  IADD3 R22, PT, PT, R22, 0x161f14, RZ ;  /* 0x00161f1416167810 */ /* 0x000fe20007ffe0ff */
[----:B------:R-:W-:Y:S01]  /*0670*/  IMAD.SHL.U32 R18, R19, 0x10, RZ ;  /* 0x0000001013127824 */ /* 0x000fe200078e00ff */
[----:B------:R-:W-:Y:S01]  /*0680*/  IADD3 R24, PT, PT, R12, 0x1ba6d9, RZ ;  /* 0x001ba6d90c187810 */ /* 0x000fe20007ffe0ff */
[----:B------:R-:W-:Y:S01]  /*0690*/  FFMA R13, R13, R2, 1.1641532182693481445e-10 ;  /* 0x2f0000000d0d7423 */ /* 0x000fe20000000002 */
[----:B------:R-:W-:Y:S02]  /*06a0*/  IMAD.IADD R14, R19, 0x1, R16 ;  /* 0x00000001130e7824 */ /* 0x000fe400078e0210 */
[----:B------:R-:W-:Y:S01]  /*06b0*/  LOP3.LUT R18, R15, R17, R18, 0x96, !PT ;  /* 0x000000110f127212 */ /* 0x000fe200078e9612 */
[----:B------:R-:W-:-:S02]  /*06c0*/  FMUL R13, R13, 11897027 ;  /* 0x4b3588c30d0d7820 */ /* 0x000fc40000400000 */
[----:B------:R-:W-:Y:S02]  /*06d0*/  I2FP.F32.U32 R17, R14 ;  /* 0x0000000e00117245 */ /* 0x000fe40000201000 */
[----:B------:R-:W-:Y:S01]  /*06e0*/  LOP3.LUT R21, R18, R19, RZ, 0x3c, !PT ;  /* 0x0000001312157212 */ /* 0x000fe200078e3cff */
[----:B------:R-:W-:Y:S01]  /*06f0*/  IMAD.SHL.U32 R18, R20, 0x2, RZ ;  /* 0x0000000214127824 */ /* 0x000fe200078e00ff */
[----:B------:R1:W2:Y:S01]  /*0700*/  F2I.TRUNC.NTZ R15, R13 ;  /* 0x0000000d000f7305 */ /* 0x0002a2000020f100 */
[----:B------:R-:W-:Y:S01]  /*0710*/  FFMA R17, R17, R2, 1.1641532182693481445e-10 ;  /* 0x2f00000011117423 */ /* 0x000fe20000000002 */
[----:B------:R-:W-:Y:S01]  /*0720*/  SHF.L.U32 R23, R21, 0x4, RZ ;  /* 0x0000000415177819 */ /* 0x000fe200000006ff */
[----:B------:R-:W-:Y:S02]  /*0730*/  IMAD.IADD R14, R22, 0x1, R21 ;  /* 0x00000001160e7824 */ /* 0x000fe400078e0215 */
[----:B------:R-:W-:Y:S01]  /*0740*/  FMUL R17, R17, 11897027 ;  /* 0x4b3588c311117820 */ /* 0x000fe20000400000 */
[----:B------:R-:W-:-:S02]  /*0750*/  LOP3.LUT R18, R20, R18, R23, 0x96, !PT ;  /* 0x0000001214127212 */ /* 0x000fc400078e9617 */
[----:B------:R-:W-:Y:S01]  /*0760*/  I2FP.F32.U32 R25, R14 ;  /* 0x0000000e00197245 */ /* 0x000fe20000201000 */
[----:B------:R3:W0:Y:S01]  /*0770*/  F2I.TRUNC.NTZ R23, R17 ;  /* 0x0000001100177305 */ /* 0x000622000020f100 */
[----:B------:R-:W-:Y:S01]  /*0780*/  LOP3.LUT R27, R18, R21, RZ, 0x3c, !PT ;  /* 0x00000015121b7212 */ /* 0x000fe200078e3cff */
[----:B-1----:R-:W-:Y:S02]  /*0790*/  IMAD.MOV.U32 R13, RZ, RZ, R10 ;  /* 0x000000ffff0d7224 */ /* 0x002fe400078e000a */
[----:B------:R-:W-:Y:S02]  /*07a0*/  FFMA R25, R25, R2, 1.1641532182693481445e-10 ;  /* 0x2f00000019197423 */ /* 0x000fe40000000002 */
[----:B------:R-:W-:Y:S02]  /*07b0*/  IMAD.IADD R12, R27, 0x1, R24 ;  /* 0x000000011b0c7824 */ /* 0x000fe400078e0218 */
[----:B--2---:R-:W-:-:S04]  /*07c0*/  IMAD.WIDE.U32 R14, R15, 0x4, R4 ;  /* 0x000000040f0e7825 */ /* 0x004fc800078e0004 */
[----:B------:R-:W-:Y:S01]  /*07d0*/  FMUL R25, R25, 11897027 ;  /* 0x4b3588c319197820 */ /* 0x000fe20000400000 */
[----:B------:R-:W-:-:S03]  /*07e0*/  I2FP.F32.U32 R18, R12 ;  /* 0x0000000c00127245 */ /* 0x000fc60000201000 */
[----:B------:R-:W1:Y:S01]  /*07f0*/  F2I.TRUNC.NTZ R26, R25 ;  /* 0x00000019001a7305 */ /* 0x000e62000020f100 */
[----:B------:R2:W4:Y:S01]  /*0800*/  LDG.E R14, desc[UR6][R14.64] ;  /* 0x000000060e0e7981 */ /* 0x000522000c1e1900 */
[----:B------:R-:W-:Y:S01]  /*0810*/  MOV R12, R7 ;  /* 0x00000007000c7202 */ /* 0x000fe20000000f00 */
[----:B------:R-:W-:-:S04]  /*0820*/  FFMA R18, R18, R2, 1.1641532182693481445e-10 ;  /* 0x2f00000012127423 */ /* 0x000fc80000000002 */
[----:B--2---:R-:W-:-:S06]  /*0830*/  FMUL R15, R18, 11897027 ;  /* 0x4b3588c3120f7820 */ /* 0x004fcc0000400000 */
[----:B------:R-:W2:Y:S01]  /*0840*/  F2I.TRUNC.NTZ R15, R15 ;  /* 0x0000000f000f7305 */ /* 0x000ea2000020f100 */
[----:B---3--:R-:W-:Y:S01]  /*0850*/  MOV R17, R6 ;  /* 0x0000000600117202 */ /* 0x008fe20000000f00 */
[----:B------:R-:W-:Y:S02]  /*0860*/  IMAD.MOV.U32 R18, RZ, RZ, R11 ;  /* 0x000000ffff127224 */ /* 0x000fe400078e000b */
[----:B0-----:R-:W-:Y:S01]  /*0870*/  IMAD.WIDE.U32 R28, R23, 0x4, R4 ;  /* 0x00000004171c7825 */ /* 0x001fe200078e0004 */
[----:B------:R-:W-:Y:S01]  /*0880*/  MOV R20, R19 ;  /* 0x0000001300147202 */ /* 0x000fe20000000f00 */
[----:B------:R0:W-:Y:S02]  /*0890*/  STG.E.64 desc[UR6][R8.64+0x8], R12 ;  /* 0x0000080c08007986 */ /* 0x0001e4000c101b06 */
[----:B------:R-:W-:Y:S02]  /*08a0*/  IMAD.MOV.U32 R23, RZ, RZ, R7 ;  /* 0x000000ffff177224 */ /* 0x000fe400078e0007 */
[----:B-1----:R-:W-:Y:S01]  /*08b0*/  IMAD.WIDE.U32 R6, R26, 0x4, R4 ;  /* 0x000000041a067825 */ /* 0x002fe200078e0004 */
[----:B------:R2:W-:Y:S01]  /*08c0*/  STG.E.64 desc[UR6][R8.64], R16 ;  /* 0x0000001008007986 */ /* 0x0005e2000c101b06 */
[----:B------:R-:W-:-:S02]  /*08d0*/  MOV R25, R10 ;  /* 0x0000000a00197202 */ /* 0x000fc40000000f00 */
[----:B------:R-:W-:Y:S01]  /*08e0*/  IMAD.MOV.U32 R26, RZ, RZ, R21 ;  /* 0x000000ffff1a7224 */ /* 0x000fe200078e0015 */
[----:B------:R-:W-:Y:S04]  /*08f0*/  STG.E.64 desc[UR6][R8.64+0x10], R18 ;  /* 0x0000101208007986 */ /* 0x000fe8000c101b06 */
[----:B------:R1:W4:Y:S01]  /*0900*/  LDG.E R28, desc[UR6][R28.64] ;  /* 0x000000061c1c7981 */ /* 0x000322000c1e1900 */
[----:B0-----:R-:W-:Y:S01]  /*0910*/  IMAD.MOV.U32 R12, RZ, RZ, R11 ;  /* 0x000000ffff0c7224 */ /* 0x001fe200078e000b */
[----:B------:R-:W-:Y:S01]  /*0920*/  MOV R13, R19 ;  /* 0x00000013000d7202 */ /* 0x000fe20000000f00 */
[----:B--2---:R-:W-:Y:S01]  /*0930*/  IMAD.WIDE.U32 R16, R15, 0x4, R4 ;  /* 0x000000040f107825 */ /* 0x004fe200078e0004 */
[----:B------:R-:W-:Y:S04]  /*0940*/  STG.E.64 desc[UR6][R8.64+0x10], R20 ;  /* 0x0000101408007986 */ /* 0x000fe8000c101b06 */
[----:B------:R-:W-:Y:S04]  /*0950*/  STG.E.64 desc[UR6][R8.64], R22 ;  /* 0x0000001608007986 */ /* 0x000fe8000c101b06 */
[----:B------:R0:W-:Y:S04]  /*0960*/  STG.E.64 desc[UR6][R8.64+0x8], R10 ;  /* 0x0000080a08007986 */ /* 0x0001e8000c101b06 */
[----:B------:R2:W3:Y:S04]  /*0970*/  LDG.E R6, desc[UR6][R6.64] ;  /* 0x0000000606067981 */ /* 0x0004e8000c1e1900 */
[----:B------:R0:W-:Y:S04]  /*0980*/  STG.E.64 desc[UR6][R8.64+0x8], R12 ;  /* 0x0000080c08007986 */ /* 0x0001e8000c101b06 */
[----:B------:R0:W-:Y:S04]  /*0990*/  STG.E.64 desc[UR6][R8.64], R24 ;  /* 0x0000001808007986 */ /* 0x0001e8000c101b06 */
[----:B------:R0:W-:Y:S04]  /*09a0*/  STG.E.64 desc[UR6][R8.64+0x10], R26 ;  /* 0x0000101a08007986 */ /* 0x0001e8000c101b06 */
[----:B------:R-:W3:Y:S01]  /*09b0*/  LDG.E R16, desc[UR6][R16.64] ;  /* 0x0000000610107981 */ /* 0x000ee2000c1e1900 */
[----:B------:R-:W-:-:S04]  /*09c0*/  UIADD3 UR4, UPT, UPT, UR4, 0x4, URZ ;  /* 0x0000000404047890 */ /* 0x000fc8000fffe0ff */
[----:B------:R-:W-:Y:S01]  /*09d0*/  UISETP.NE.AND UP0, UPT, UR4, 0xb588c0, UPT ;  /* 0x00b588c00400788c */ /* 0x000fe2000bf05270 */
[----:B-1----:R-:W-:Y:S02]  /*09e0*/  IMAD.MOV.U32 R29, RZ, RZ, R11 ;  /* 0x000000ffff1d7224 */ /* 0x002fe400078e000b */
[----:B--2---:R-:W-:Y:S01]  /*09f0*/  IMAD.MOV.U32 R7, RZ, RZ, R21 ;  /* 0x000000ffff077224 */ /* 0x004fe200078e0015 */
[----:B----4-:R-:W-:Y:S02]  /*0a00*/  IADD3 R3, PT, PT, R28, R14, R3 ;  /* 0x0000000e1c037210 */ /* 0x010fe40007ffe003 */
[----:B------:R-:W-:Y:S02]  /*0a10*/  MOV R28, R10 ;  /* 0x0000000a001c7202 */ /* 0x000fe40000000f00 */
[----:B0-----:R-:W-:Y:S02]  /*0a20*/  MOV R10, R27 ;  /* 0x0000001b000a7202 */ /* 0x001fe40000000f00 */
[----:B---3--:R-:W-:-:S02]  /*0a30*/  IADD3 R3, PT, PT, R16, R6, R3 ;  /* 0x0000000610037210 */ /* 0x008fc40007ffe003 */
[----:B------:R-:W-:Y:S01]  /*0a40*/  MOV R6, R19 ;  /* 0x0000001300067202 */ /* 0x000fe20000000f00 */
[----:B------:R-:W-:Y:S06]  /*0a50*/  BRA.U UP0, `(.L_x_0) ;  /* 0xfffffff9009c7547 */ /* 0x000fec000b83ffff */
[----:B------:R-:W0:Y:S02]  /*0a60*/  LDC.64 R4, c[0x0][0x380] ;  /* 0x0000e000ff047b82 */ /* 0x000e240000000a00 */
[----:B0-----:R-:W-:-:S06]  /*0a70*/  IMAD.WIDE.U32 R4, R0, 0x4, R4 ;  /* 0x0000000400047825 */ /* 0x001fcc00078e0004 */
[----:B------:R-:W-:Y:S06]  /*0a80*/  BAR.SYNC.DEFER_BLOCKING 0x0 ;  /* 0x0000000000007b1d */ /* 0x000fec0000010000 */
[----:B------:R-:W-:Y:S01]  /*0a90*/  STG.E desc[UR6][R4.64], R3 ;  /* 0x0000000304007986 */ /* 0x000fe2000c101906 */
[----:B------:R-:W-:Y:S05]  /*0aa0*/  EXIT ;  /* 0x000000000000794d */ /* 0x000fea0003800000 */
.L_x_1:
[----:B------:R-:W-:-:S00]  /*0ab0*/  BRA `(.L_x_1) ;  /* 0xfffffffc00fc7947 */ /* 0x000fc0000383ffff */
[----:B------:R-:W-:-:S00]  /*0ac0*/  NOP ;  /* 0x0000000000007918 */ /* 0x000fc00000000000 */
        /* <DEDUP_REMOVED lines=11> */
.L_x_11:


//--------------------- .text._Z10initCurandP17curandStateXORWOWm --------------------------
	.section	.text._Z10initCurandP17curandStateXORWOWm,"ax",@progbits
	.align	128
        .global         _Z10initCurandP17curandStateXORWOWm
        .type           _Z10initCurandP17curandStateXORWOWm,@function
        .size           _Z10initCurandP17curandStateXORWOWm,(.L_x_12 - _Z10initCurandP17curandStateXORWOWm)
        .other          _Z10initCurandP17curandStateXORWOWm,@"STO_CUDA_ENTRY STV_DEFAULT"
_Z10initCurandP17curandStateXORWOWm:
.text._Z10initCurandP17curandStateXORWOWm:
[----:B------:R-:W-:Y:S01]  /*0000*/  LDC R1, c[0x0][0x37c] ;  /* 0x0000df00ff017b82 */ /* 0x000fe20000000800 */
[----:B------:R-:W0:Y:S07]  /*0010*/  S2R R13, SR_TID.X ;  /* 0x00000000000d7919 */ /* 0x000e2e0000002100 */
[----:B------:R-:W1:Y:S01]  /*0020*/  LDC.64 R2, c[0x0][0x388] ;  /* 0x0000e200ff027b82 */ /* 0x000e620000000a00 */
[----:B------:R-:W2:Y:S01]  /*0030*/  LDCU.64 UR4, c[0x0][0x358] ;  /* 0x00006b00ff0477ac */ /* 0x000ea20008000a00 */
[----:B------:R-:W-:Y:S06]  /*0040*/  BSSY.RECONVERGENT B0, `(.L_x_2) ;  /* 0x00000e5000007945 */ /* 0x000fec0003800200 */
[----:B------:R-:W0:Y:S08]  /*0050*/  S2UR UR6, SR_CTAID.X ;  /* 0x00000000000679c3 */ /* 0x000e300000002500 */
[----:B------:R-:W0:Y:S08]  /*0060*/  LDC R4, c[0x0][0x360] ;  /* 0x0000d800ff047b82 */ /* 0x000e300000000800 */
[----:B------:R-:W3:Y:S01]  /*0070*/  LDC.64 R6, c[0x0][0x380] ;  /* 0x0000e000ff067b82 */ /* 0x000ee20000000a00 */
[----:B-1----:R-:W-:-:S02]  /*0080*/  LOP3.LUT R0, R2, 0xaad26b49, RZ, 0x3c, !PT ;  /* 0xaad26b4902007812 */ /* 0x002fc400078e3cff */
[----:B------:R-:W-:-:S03]  /*0090*/  LOP3.LUT R2, R3, 0xf7dcefdd, RZ, 0x3c, !PT ;  /* 0xf7dcefdd03027812 */ /* 0x000fc600078e3cff */
[----:B------:R-:W-:Y:S02]  /*00a0*/  IMAD R0, R0, 0x4182bed5, RZ ;  /* 0x4182bed500007824 */ /* 0x000fe400078e02ff */
[----:B------:R-:W-:Y:S02]  /*00b0*/  IMAD R3, R2, -0x658354e5, RZ ;  /* 0x9a7cab1b02037824 */ /* 0x000fe400078e02ff */
[C---:B------:R-:W-:Y:S01]  /*00c0*/  VIADD R5, R0.reuse, 0x75bcd15 ;  /* 0x075bcd1500057836 */ /* 0x040fe20000000000 */
[C---:B------:R-:W-:Y:S01]  /*00d0*/  LOP3.LUT R8, R0.reuse, 0x159a55e5, RZ, 0x3c, !PT ;  /* 0x159a55e500087812 */ /* 0x040fe200078e3cff */
[----:B------:R-:W-:Y:S01]  /*00e0*/  VIADD R11, R0, 0x583f19 ;  /* 0x00583f19000b7836 */ /* 0x000fe20000000000 */
[C---:B------:R-:W-:Y:S01]  /*00f0*/  LOP3.LUT R10, R3.reuse, 0x5491333, RZ, 0x3c, !PT ;  /* 0x05491333030a7812 */ /* 0x040fe200078e3cff */
[----:B------:R-:W-:Y:S02]  /*0100*/  VIADD R9, R3, 0x1f123bb5 ;  /* 0x1f123bb503097836 */ /* 0x000fe40000000000 */
[----:B0-----:R-:W-:Y:S01]  /*0110*/  IMAD R13, R4, UR6, R13 ;  /* 0x00000006040d7c24 */ /* 0x001fe2000f8e020d */
[----:B------:R-:W-:-:S04]  /*0120*/  IADD3 R4, PT, PT, R0, 0x64f0c9, R3 ;  /* 0x0064f0c900047810 */ /* 0x000fc80007ffe003 */
[C---:B------:R-:W-:Y:S01]  /*0130*/  ISETP.NE.AND P0, PT, R13.reuse, RZ, PT ;  /* 0x000000ff0d00720c */ /* 0x040fe20003f05270 */
[----:B---3--:R-:W-:-:S05]  /*0140*/  IMAD.WIDE R6, R13, 0x30, R6 ;  /* 0x000000300d067825 */ /* 0x008fca00078e0206 */
[----:B--2---:R0:W-:Y:S04]  /*0150*/  STG.E.64 desc[UR4][R6.64], R4 ;  /* 0x0000000406007986 */ /* 0x0041e8000c101b04 */
[----:B------:R0:W-:Y:S04]  /*0160*/  STG.E.64 desc[UR4][R6.64+0x8], R8 ;  /* 0x0000080806007986 */ /* 0x0001e8000c101b04 */
[----:B------:R0:W-:Y:S01]  /*0170*/  STG.E.64 desc[UR4][R6.64+0x10], R10 ;  /* 0x0000100a06007986 */ /* 0x0001e2000c101b04 */
[----:B------:R-:W-:Y:S05]  /*0180*/  @!P0 BRA `(.L_x_3) ;  /* 0x0000000c00408947 */ /* 0x000fea0003800000 */
[----:B------:R-:W-:Y:S01]  /*0190*/  SHF.R.S32.HI R0, RZ, 0x1f, R13 ;  /* 0x0000001fff007819 */ /* 0x000fe2000001140d */
[----:B------:R-:W-:-:S07]  /*01a0*/  IMAD.MOV.U32 R12, RZ, RZ, RZ ;  /* 0x000000ffff0c7224 */ /* 0x000fce00078e00ff */
.L_x_9:
[----:B-1----:R-:W-:Y:S01]  /*01b0*/  LOP3.LUT R2, R13, 0x3, RZ, 0xc0, !PT ;  /* 0x000000030d027812 */ /* 0x002fe200078ec0ff */
[----:B------:R-:W-:Y:S03]  /*01c0*/  BSSY.RECONVERGENT B1, `(.L_x_4) ;  /* 0x00000c6000017945 */ /* 0x000fe60003800200 */
[----:B------:R-:W-:-:S04]  /*01d0*/  ISETP.NE.U32.AND P0, PT, R2, RZ, PT ;  /* 0x000000ff0200720c */ /* 0x000fc80003f05070 */
[----:B------:R-:W-:-:S13]  /*01e0*/  ISETP.NE.AND.EX P0, PT, RZ, RZ, PT, P0 ;  /* 0x000000ffff00720c */ /* 0x000fda0003f05300 */
[----:B------:R-:W-:Y:S05]  /*01f0*/  @!P0 BRA `(.L_x_5) ;  /* 0x0000000c00088947 */ /* 0x000fea0003800000 */
[----:B0-----:R-:W0:Y:S01]  /*0200*/  LDC.64 R8, c[0x4][RZ] ;  /* 0x01000000ff087b82 */ /* 0x001e220000000a00 */
[----:B------:R-:W-:Y:S02]  /*0210*/  IMAD.MOV.U32 R14, RZ, RZ, RZ ;  /* 0x000000ffff0e7224 */ /* 0x000fe400078e00ff */
[----:B0-----:R-:W-:-:S07]  /*0220*/  IMAD.WIDE.U32 R8, R12, 0xc80, R8 ;  /* 0x00000c800c087825 */ /* 0x001fce00078e0008 */
.L_x_8:
[----:B-1----:R-:W-:Y:S01]  /*0230*/  IMAD.MOV.U32 R15, RZ, RZ, RZ ;  /* 0x000000ffff0f7224 */ /* 0x002fe200078e00ff */
[----:B------:R-:W-:Y:S01]  /*0240*/  CS2R R2, SRZ ;  /* 0x0000000000027805 */ /* 0x000fe2000001ff00 */
[----:B------:R-:W-:Y:S01]  /*0250*/  IMAD.MOV.U32 R17, RZ, RZ, RZ ;  /* 0x000000ffff117224 */ /* 0x000fe200078e00ff */
[----:B------:R-:W-:-:S07]  /*0260*/  CS2R R4, SRZ ;  /* 0x0000000000047805 */ /* 0x000fce000001ff00 */
.L_x_7:
[----:B------:R-:W-:-:S05]  /*0270*/  IMAD.WIDE.U32 R10, R17, 0x4, R6 ;  /* 0x00000004110a7825 */ /* 0x000fca00078e0006 */
[----:B------:R0:W5:Y:S01]  /*0280*/  LDG.E R16, desc[UR4][R10.64+0x4] ;  /* 0x000004040a107981 */ /* 0x000162000c1e1900 */
[----:B------:R-:W-:-:S07]  /*0290*/  IMAD.MOV.U32 R19, RZ, RZ, RZ ;  /* 0x000000ffff137224 */ /* 0x000fce00078e00ff */
.L_x_6:
[----:B-----5:R-:W-:Y:S01]  /*02a0*/  SHF.R.U32.HI R24, RZ, R19, R16 ;  /* 0x00000013ff187219 */ /* 0x020fe20000011610 */
[----:B0-----:R-:W-:-:S03]  /*02b0*/  IMAD.SHL.U32 R10, R17, 0x20, RZ ;  /* 0x00000020110a7824 */ /* 0x001fc600078e00ff */
[----:B------:R-:W-:Y:S01]  /*02c0*/  LOP3.LUT R11, R24, 0x1, RZ, 0xc0, !PT ;  /* 0x00000001180b7812 */ /* 0x000fe200078ec0ff */
[----:B------:R-:W-:-:S03]  /*02d0*/  IMAD.IADD R10, R10, 0x1, R19 ;  /* 0x000000010a0a7824 */ /* 0x000fc600078e0213 */
[----:B------:R-:W-:Y:S01]  /*02e0*/  ISETP.NE.U32.AND P0, PT, R11, 0x1, PT ;  /* 0x000000010b00780c */ /* 0x000fe20003f05070 */
[----:B------:R-:W-:-:S03]  /*02f0*/  IMAD R11, R10, 0x5, RZ ;  /* 0x000000050a0b7824 */ /* 0x000fc600078e02ff */
[----:B------:R-:W-:Y:S01]  /*0300*/  R2P PR, R24, 0x7e ;  /* 0x0000007e18007804 */ /* 0x000fe20000000000 */
[----:B------:R-:W-:-:S08]  /*0310*/  IMAD.WIDE.U32 R10, R11, 0x4, R8 ;  /* 0x000000040b0a7825 */ /* 0x000fd000078e0008 */
[----:B------:R-:W2:Y:S04]  /*0320*/  @!P0 LDG.E R18, desc[UR4][R10.64] ;  /* 0x000000040a128981 */ /* 0x000ea8000c1e1900 */
[----:B------:R-:W3:Y:S04]  /*0330*/  @!P0 LDG.E R20, desc[UR4][R10.64+0x10] ;  /* 0x000010040a148981 */ /* 0x000ee8000c1e1900 */
[----:B------:R-:W4:Y:S04]  /*0340*/  @P1 LDG.E R22, desc[UR4][R10.64+0x14] ;  /* 0x000014040a161981 */ /* 0x000f28000c1e1900 */
[----:B------:R-:W4:Y:S04]  /*0350*/  @P2 LDG.E R26, desc[UR4][R10.64+0x28] ;  /* 0x000028040a1a2981 */ /* 0x000f28000c1e1900 */
[----:B------:R-:W4:Y:S04]  /*0360*/  @!P0 LDG.E R21, desc[UR4][R10.64+0x4] ;  /* 0x000004040a158981 */ /* 0x000f28000c1e1900 */
[----:B------:R-:W4:Y:S04]  /*0370*/  @!P0 LDG.E R23, desc[UR4][R10.64+0xc] ;  /* 0x00000c040a178981 */ /* 0x000f28000c1e1900 */
[----:B------:R-:W4:Y:S04]  /*0380*/  @P1 LDG.E R25, desc[UR4][R10.64+0x18] ;  /* 0x000018040a191981 */ /* 0x000f28000c1e1900 */
[----:B------:R-:W4:Y:S04]  /*0390*/  @P3 LDG.E R28, desc[UR4][R10.64+0x3c] ;  /* 0x00003c040a1c3981 */ /* 0x000f28000c1e1900 */
[----:B------:R-:W4:Y:S01]  /*03a0*/  @P6 LDG.E R27, desc[UR4][R10.64+0x7c] ;  /* 0x00007c040a1b6981 */ /* 0x000f22000c1e1900 */
[----:B--2---:R-:W-:-:S03]  /*03b0*/  @!P0 LOP3.LUT R15, R15, R18, RZ, 0x3c, !PT ;  /* 0x000000120f0f8212 */ /* 0x004fc600078e3cff */
[----:B------:R-:W2:Y:S01]  /*03c0*/  @!P0 LDG.E R18, desc[UR4][R10.64+0x8] ;  /* 0x000008040a128981 */ /* 0x000ea2000c1e1900 */
[----:B---3--:R-:W-:-:S03]  /*03d0*/  @!P0 LOP3.LUT R3, R3, R20, RZ, 0x3c, !PT ;  /* 0x0000001403038212 */ /* 0x008fc600078e3cff */
[----:B------:R-:W3:Y:S01]  /*03e0*/  @P1 LDG.E R20, desc[UR4][R10.64+0x24] ;  /* 0x000024040a141981 */ /* 0x000ee2000c1e1900 */
[----:B----4-:R-:W-:-:S03]  /*03f0*/  @P1 LOP3.LUT R15, R15, R22, RZ, 0x3c, !PT ;  /* 0x000000160f0f1212 */ /* 0x010fc600078e3cff */
[----:B------:R-:W4:Y:S01]  /*0400*/  @P2 LDG.E R22, desc[UR4][R10.64+0x38] ;  /* 0x000038040a162981 */ /* 0x000f22000c1e1900 */
[----:B------:R-:W-:-:S03]  /*0410*/  @P2 LOP3.LUT R15, R15, R26, RZ, 0x3c, !PT ;  /* 0x0000001a0f0f2212 */ /* 0x000fc600078e3cff */
[----:B------:R-:W4:Y:S01]  /*0420*/  @P4 LDG.E R26, desc[UR4][R10.64+0x50] ;  /* 0x000050040a1a4981 */ /* 0x000f22000c1e1900 */
[----:B------:R-:W-:-:S03]  /*0430*/  @!P0 LOP3.LUT R4, R4, R21, RZ, 0x3c, !PT ;  /* 0x0000001504048212 */ /* 0x000fc600078e3cff */
[----:B------:R-:W4:Y:S01]  /*0440*/  @P1 LDG.E R21, desc[UR4][R10.64+0x20] ;  /* 0x000020040a151981 */ /* 0x000f22000c1e1900 */
[----:B------:R-:W-:-:S03]  /*0450*/  @!P0 LOP3.LUT R2, R2, R23, RZ, 0x3c, !PT ;  /* 0x0000001702028212 */ /* 0x000fc600078e3cff */
[----:B------:R-:W4:Y:S01]  /*0460*/  @P2 LDG.E R23, desc[UR4][R10.64+0x2c] ;  /* 0x00002c040a172981 */ /* 0x000f22000c1e1900 */
[----:B------:R-:W-:-:S03]  /*0470*/  @P1 LOP3.LUT R4, R4, R25, RZ, 0x3c, !PT ;  /* 0x0000001904041212 */ /* 0x000fc600078e3cff */
[----:B------:R-:W4:Y:S01]  /*0480*/  @P2 LDG.E R25, desc[UR4][R10.64+0x34] ;  /* 0x000034040a192981 */ /* 0x000f22000c1e1900 */
[----:B--2---:R-:W-:-:S03]  /*0490*/  @!P0 LOP3.LUT R5, R5, R18, RZ, 0x3c, !PT ;  /* 0x0000001205058212 */ /* 0x004fc600078e3cff */
[----:B------:R-:W2:Y:S01]  /*04a0*/  @P1 LDG.E R18, desc[UR4][R10.64+0x1c] ;  /* 0x00001c040a121981 */ /* 0x000ea2000c1e1900 */
[----:B---3--:R-:W-:-:S03]  /*04b0*/  @P1 LOP3.LUT R3, R3, R20, RZ, 0x3c, !PT ;  /* 0x0000001403031212 */ /* 0x008fc600078e3cff */
[----:B------:R-:W3:Y:S01]  /*04c0*/  @P2 LDG.E R20, desc[UR4][R10.64+0x30] ;  /* 0x000030040a142981 */ /* 0x000ee2000c1e1900 */
[----:B----4-:R-:W-:-:S03]  /*04d0*/  @P2 LOP3.LUT R3, R3, R22, RZ, 0x3c, !PT ;  /* 0x0000001603032212 */ /* 0x010fc600078e3cff */
[----:B------:R-:W4:Y:S01]  /*04e0*/  @P3 LDG.E R22, desc[UR4][R10.64+0x4c] ;  /* 0x00004c040a163981 */ /* 0x000f22000c1e1900 */
[----:B------:R-:W-:-:S04]  /*04f0*/  @P3 LOP3.LUT R15, R15, R28, RZ, 0x3c, !PT ;  /* 0x0000001c0f0f3212 */ /* 0x000fc800078e3cff */
[----:B------:R-:W-:Y:S02]  /*0500*/  @P4 LOP3.LUT R15, R15, R26, RZ, 0x3c, !PT ;  /* 0x0000001a0f0f4212 */ /* 0x000fe400078e3cff */
[----:B------:R-:W-:Y:S01]  /*0510*/  @P1 LOP3.LUT R2, R2, R21, RZ, 0x3c, !PT ;  /* 0x0000001502021212 */ /* 0x000fe200078e3cff */
[----:B------:R-:W4:Y:S04]  /*0520*/  @P5 LDG.E R26, desc[UR4][R10.64+0x64] ;  /* 0x000064040a1a5981 */ /* 0x000f28000c1e1900 */
[----:B------:R-:W4:Y:S01]  /*0530*/  @P3 LDG.E R21, desc[UR4][R10.64+0x40] ;  /* 0x000040040a153981 */ /* 0x000f22000c1e1900 */
[----:B------:R-:W-:Y:S02]  /*0540*/  @P2 LOP3.LUT R4, R4, R23, RZ, 0x3c, !PT ;  /* 0x0000001704042212 */ /* 0x000fe400078e3cff */
[----:B------:R-:W-:Y:S01]  /*0550*/  @P2 LOP3.LUT R2, R2, R25, RZ, 0x3c, !PT ;  /* 0x0000001902022212 */ /* 0x000fe200078e3cff */
[----:B------:R-:W4:Y:S04]  /*0560*/  @P3 LDG.E R23, desc[UR4][R10.64+0x48] ;  /* 0x000048040a173981 */ /* 0x000f28000c1e1900 */
[----:B------:R-:W4:Y:S01]  /*0570*/  @P4 LDG.E R25, desc[UR4][R10.64+0x54] ;  /* 0x000054040a194981 */ /* 0x000f22000c1e1900 */
[----:B--2---:R-:W-:-:S03]  /*0580*/  @P1 LOP3.LUT R5, R5, R18, RZ, 0x3c, !PT ;  /* 0x0000001205051212 */ /* 0x004fc600078e3cff */
[----:B------:R-:W2:Y:S01]  /*0590*/  @P3 LDG.E R18, desc[UR4][R10.64+0x44] ;  /* 0x000044040a123981 */ /* 0x000ea2000c1e1900 */
[----:B---3--:R-:W-:-:S03]  /*05a0*/  @P2 LOP3.LUT R5, R5, R20, RZ, 0x3c, !PT ;  /* 0x0000001405052212 */ /* 0x008fc600078e3cff */
[----:B------:R-:W3:Y:S01]  /*05b0*/  @P4 LDG.E R20, desc[UR4][R10.64+0x58] ;  /* 0x000058040a144981 */ /* 0x000ee2000c1e1900 */
[----:B----4-:R-:W-:-:S03]  /*05c0*/  @P3 LOP3.LUT R3, R3, R22, RZ, 0x3c, !PT ;  /* 0x0000001603033212 */ /* 0x010fc600078e3cff */
[----:B------:R-:W4:Y:S01]  /*05d0*/  @P4 LDG.E R22, desc[UR4][R10.64+0x60] ;  /* 0x000060040a164981 */ /* 0x000f22000c1e1900 */
[----:B------:R-:W-:Y:S02]  /*05e0*/  LOP3.LUT P0, RZ, R24, 0x80, RZ, 0xc0, !PT ;  /* 0x0000008018ff7812 */ /* 0x000fe4000780c0ff */
[----:B------:R-:W-:Y:S02]  /*05f0*/  @P5 LOP3.LUT R15, R15, R26, RZ, 0x3c, !PT ;  /* 0x0000001a0f0f5212 */ /* 0x000fe400078e3cff */
[----:B------:R-:W4:Y:S01]  /*0600*/  @P6 LDG.E R26, desc[UR4][R10.64+0x78] ;  /* 0x000078040a1a6981 */ /* 0x000f22000c1e1900 */
[----:B------:R-:W-:-:S03]  /*0610*/  @P3 LOP3.LUT R4, R4, R21, RZ, 0x3c, !PT ;  /* 0x0000001504043212 */ /* 0x000fc600078e3cff */
[----:B------:R-:W4:Y:S01]  /*0620*/  @P4 LDG.E R21, desc[UR4][R10.64+0x5c] ;  /* 0x00005c040a154981 */ /* 0x000f22000c1e1900 */
[----:B------:R-:W-:-:S03]  /*0630*/  @P3 LOP3.LUT R2, R2, R23, RZ, 0x3c, !PT ;  /* 0x0000001702023212 */ /* 0x000fc600078e3cff */
[----:B------:R-:W4:Y:S01]  /*0640*/  @P5 LDG.E R23, desc[UR4][R10.64+0x68] ;  /* 0x000068040a175981 */ /* 0x000f22000c1e1900 */
[----:B------:R-:W-:-:S03]  /*0650*/  @P4 LOP3.LUT R4, R4, R25, RZ, 0x3c, !PT ;  /* 0x0000001904044212 */ /* 0x000fc600078e3cff */
[----:B------:R-:W4:Y:S01]  /*0660*/  @P5 LDG.E R25, desc[UR4][R10.64+0x70] ;  /* 0x000070040a195981 */ /* 0x000f22000c1e1900 */
[----:B--2---:R-:W-:-:S03]  /*0670*/  @P3 LOP3.LUT R5, R5, R18, RZ, 0x3c, !PT ;  /* 0x0000001205053212 */ /* 0x004fc600078e3cff */
[----:B------:R-:W2:Y:S01]  /*0680*/  @P5 LDG.E R18, desc[UR4][R10.64+0x6c] ;  /* 0x00006c040a125981 */ /* 0x000ea2000c1e1900 */
[----:B---3--:R-:W-:-:S03]  /*0690*/  @P4 LOP3.LUT R5, R5, R20, RZ, 0x3c, !PT ;  /* 0x0000001405054212 */ /* 0x008fc600078e3cff */
[----:B------:R-:W3:Y:S01]  /*06a0*/  @P5 LDG.E R20, desc[UR4][R10.64+0x74] ;  /* 0x000074040a145981 */ /* 0x000ee2000c1e1900 */
[----:B----4-:R-:W-:-:S03]  /*06b0*/  @P4 LOP3.LUT R3, R3, R22, RZ, 0x3c, !PT ;  /* 0x0000001603034212 */ /* 0x010fc600078e3cff */
[----:B------:R-:W4:Y:S01]  /*06c0*/  @P0 LDG.E R22, desc[UR4][R10.64+0x8c] ;  /* 0x00008c040a160981 */ /* 0x000f22000c1e1900 */
[----:B------:R-:W-:-:S03]  /*06d0*/  @P6 LOP3.LUT R15, R15, R26, RZ, 0x3c, !PT ;  /* 0x0000001a0f0f6212 */ /* 0x000fc600078e3cff */
        /* <DEDUP_REMOVED lines=13> */
[----:B------:R-:W-:Y:S02]  /*07b0*/  @P6 LOP3.LUT R4, R4, R27, RZ, 0x3c, !PT ;  /* 0x0000001b04046212 */ /* 0x000fe400078e3cff */
[----:B------:R-:W-:Y:S02]  /*07c0*/  @P6 LOP3.LUT R2, R2, R21, RZ, 0x3c, !PT ;  /* 0x0000001502026212 */ /* 0x000fe400078e3cff */
[----:B------:R-:W-:Y:S02]  /*07d0*/  @P0 LOP3.LUT R4, R4, R23, RZ, 0x3c, !PT ;  /* 0x0000001704040212 */ /* 0x000fe400078e3cff */
[----:B------:R-:W-:Y:S02]  /*07e0*/  @P0 LOP3.LUT R2, R2, R25, RZ, 0x3c, !PT ;  /* 0x0000001902020212 */ /* 0x000fe400078e3cff */
[----:B--2---:R-:W-:Y:S02]  /*07f0*/  @P6 LOP3.LUT R5, R5, R18, RZ, 0x3c, !PT ;  /* 0x0000001205056212 */ /* 0x004fe400078e3cff */
[----:B---3--:R-:W-:-:S02]  /*0800*/  @P6 LOP3.LUT R3, R3, R20, RZ, 0x3c, !PT ;  /* 0x0000001403036212 */ /* 0x008fc400078e3cff */
[----:B----4-:R-:W-:Y:S02]  /*0810*/  @P0 LOP3.LUT R5, R5, R22, RZ, 0x3c, !PT ;  /* 0x0000001605050212 */ /* 0x010fe400078e3cff */
[----:B------:R-:W-:Y:S02]  /*0820*/  @P0 LOP3.LUT R3, R3, R26, RZ, 0x3c, !PT ;  /* 0x0000001a03030212 */ /* 0x000fe400078e3cff */
[----:B------:R-:W-:-:S13]  /*0830*/  R2P PR, R24.B1, 0x7f ;  /* 0x0000007f18007804 */ /* 0x000fda0000001000 */
[----:B------:R-:W2:Y:S04]  /*0840*/  @P0 LDG.E R18, desc[UR4][R10.64+0xa0] ;  /* 0x0000a0040a120981 */ /* 0x000ea8000c1e1900 */
[----:B------:R-:W3:Y:S04]  /*0850*/  @P1 LDG.E R22, desc[UR4][R10.64+0xb4] ;  /* 0x0000b4040a161981 */ /* 0x000ee8000c1e1900 */
[----:B------:R-:W4:Y:S04]  /*0860*/  @P2 LDG.E R26, desc[UR4][R10.64+0xc8] ;  /* 0x0000c8040a1a2981 */ /* 0x000f28000c1e1900 */
[----:B------:R-:W4:Y:S04]  /*0870*/  @P3 LDG.E R28, desc[UR4][R10.64+0xdc] ;  /* 0x0000dc040a1c3981 */ /* 0x000f28000c1e1900 */
[----:B------:R-:W4:Y:S04]  /*0880*/  @P0 LDG.E R23, desc[UR4][R10.64+0xa4] ;  /* 0x0000a4040a170981 */ /* 0x000f28000c1e1900 */
[----:B------:R-:W4:Y:S04]  /*0890*/  @P0 LDG.E R20, desc[UR4][R10.64+0xa8] ;  /* 0x0000a8040a140981 */ /* 0x000f28000c1e1900 */
[----:B------:R-:W4:Y:S04]  /*08a0*/  @P4 LDG.E R25, desc[UR4][R10.64+0xf0] ;  /* 0x0000f0040a194981 */ /* 0x000f28000c1e1900 */
        /* <DEDUP_REMOVED lines=21> */
[----:B------:R-:W-:Y:S02]  /*0a00*/  LOP3.LUT P0, RZ, R24, 0x8000, RZ, 0xc0, !PT ;  /* 0x0000800018ff7812 */ /* 0x000fe4000780c0ff */
[----:B----4-:R-:W-:Y:S01]  /*0a10*/  @P5 LOP3.LUT R15, R15, R26, RZ, 0x3c, !PT ;  /* 0x0000001a0f0f5212 */ /* 0x010fe200078e3cff */
[----:B------:R-:W4:Y:S04]  /*0a20*/  @P3 LDG.E R24, desc[UR4][R10.64+0xe4] ;  /* 0x0000e4040a183981 */ /* 0x000f28000c1e1900 */
[----:B------:R-:W2:Y:S01]  /*0a30*/  @P6 LDG.E R26, desc[UR4][R10.64+0x118] ;  /* 0x000118040a1a6981 */ /* 0x000ea2000c1e1900 */
        /* <DEDUP_REMOVED lines=8> */
[----:B---3--:R-:W-:-:S03]  /*0ac0*/  @P2 LOP3.LUT R3, R3, R22, RZ, 0x3c, !PT ;  /* 0x0000001603032212 */ /* 0x008fc600078e3cff */
[----:B------:R-:W3:Y:S01]  /*0ad0*/  @P4 LDG.E R22, desc[UR4][R10.64+0x100] ;  /* 0x000100040a164981 */ /* 0x000ee2000c1e1900 */
[----:B--2---:R-:W-:-:S03]  /*0ae0*/  @P6 LOP3.LUT R15, R15, R26, RZ, 0x3c, !PT ;  /* 0x0000001a0f0f6212 */ /* 0x004fc600078e3cff */
[----:B------:R-:W2:Y:S01]  /*0af0*/  @P0 LDG.E R26, desc[UR4][R10.64+0x12c] ;  /* 0x00012c040a1a0981 */ /* 0x000ea2000c1e1900 */
[----:B----4-:R-:W-:-:S03]  /*0b00*/  @P2 LOP3.LUT R2, R2, R23, RZ, 0x3c, !PT ;  /* 0x0000001702022212 */ /* 0x010fc600078e3cff */
[----:B------:R-:W4:Y:S01]  /*0b10*/  @P4 LDG.E R23, desc[UR4][R10.64+0xfc] ;  /* 0x0000fc040a174981 */ /* 0x000f22000c1e1900 */
[----:B------:R-:W-:-:S03]  /*0b20*/  @P2 LOP3.LUT R5, R5, R20, RZ, 0x3c, !PT ;  /* 0x0000001405052212 */ /* 0x000fc600078e3cff */
[----:B------:R-:W4:Y:S01]  /*0b30*/  @P4 LDG.E R20, desc[UR4][R10.64+0xf8] ;  /* 0x0000f8040a144981 */ /* 0x000f22000c1e1900 */
[----:B------:R-:W-:Y:S02]  /*0b40*/  @P3 LOP3.LUT R2, R2, R27, RZ, 0x3c, !PT ;  /* 0x0000001b02023212 */ /* 0x000fe400078e3cff */
[----:B------:R-:W-:Y:S01]  /*0b50*/  @P3 LOP3.LUT R4, R4, R25, RZ, 0x3c, !PT ;  /* 0x0000001904043212 */ /* 0x000fe200078e3cff */
[----:B------:R-:W4:Y:S01]  /*0b60*/  @P5 LDG.E R27, desc[UR4][R10.64+0x110] ;  /* 0x000110040a1b5981 */ /* 0x000f22000c1e1900 */
[----:B------:R-:W-:-:S03]  /*0b70*/  @P3 LOP3.LUT R5, R5, R24, RZ, 0x3c, !PT ;  /* 0x0000001805053212 */ /* 0x000fc600078e3cff */
[----:B------:R-:W4:Y:S04]  /*0b80*/  @P5 LDG.E R25, desc[UR4][R10.64+0x108] ;  /* 0x000108040a195981 */ /* 0x000f28000c1e1900 */
        /* <DEDUP_REMOVED lines=19> */
[----:B------:R-:W-:-:S05]  /*0cc0*/  VIADD R19, R19, 0x10 ;  /* 0x0000001013137836 */ /* 0x000fca0000000000 */
[----:B------:R-:W-:Y:S02]  /*0cd0*/  ISETP.NE.AND P1, PT, R19, 0x20, PT ;  /* 0x000000201300780c */ /* 0x000fe40003f25270 */
[----:B------:R-:W-:Y:S02]  /*0ce0*/  @P5 LOP3.LUT R3, R3, R18, RZ, 0x3c, !PT ;  /* 0x0000001203035212 */ /* 0x000fe400078e3cff */
[----:B------:R-:W-:Y:S02]  /*0cf0*/  @P6 LOP3.LUT R4, R4, R21, RZ, 0x3c, !PT ;  /* 0x0000001504046212 */ /* 0x000fe400078e3cff */
[----:B---3--:R-:W-:-:S04]  /*0d00*/  @P6 LOP3.LUT R3, R3, R22, RZ, 0x3c, !PT ;  /* 0x0000001603036212 */ /* 0x008fc800078e3cff */
[----:B--2---:R-:W-:Y:S02]  /*0d10*/  @P0 LOP3.LUT R3, R3, R26, RZ, 0x3c, !PT ;  /* 0x0000001a03030212 */ /* 0x004fe400078e3cff */
[----:B----4-:R-:W-:Y:S02]  /*0d20*/  @P6 LOP3.LUT R2, R2, R23, RZ, 0x3c, !PT ;  /* 0x0000001702026212 */ /* 0x010fe400078e3cff */
[----:B------:R-:W-:Y:S02]  /*0d30*/  @P6 LOP3.LUT R5, R5, R20, RZ, 0x3c, !PT ;  /* 0x0000001405056212 */ /* 0x000fe400078e3cff */
[----:B------:R-:W-:Y:S02]  /*0d40*/  @P0 LOP3.LUT R2, R2, R27, RZ, 0x3c, !PT ;  /* 0x0000001b02020212 */ /* 0x000fe400078e3cff */
[----:B------:R-:W-:Y:S02]  /*0d50*/  @P0 LOP3.LUT R4, R4, R25, RZ, 0x3c, !PT ;  /* 0x0000001904040212 */ /* 0x000fe400078e3cff */
[----:B------:R-:W-:Y:S01]  /*0d60*/  @P0 LOP3.LUT R5, R5, R24, RZ, 0x3c, !PT ;  /* 0x0000001805050212 */ /* 0x000fe200078e3cff */
[----:B------:R-:W-:Y:S06]  /*0d70*/  @P1 BRA `(.L_x_6) ;  /* 0xfffffff400481947 */ /* 0x000fec000383ffff */
[----:B------:R-:W-:-:S05]  /*0d80*/  VIADD R17, R17, 0x1 ;  /* 0x0000000111117836 */ /* 0x000fca0000000000 */
[----:B------:R-:W-:-:S13]  /*0d90*/  ISETP.NE.AND P0, PT, R17, 0x5, PT ;  /* 0x000000051100780c */ /* 0x000fda0003f05270 */
[----:B------:R-:W-:Y:S05]  /*0da0*/  @P0 BRA `(.L_x_7) ;  /* 0xfffffff400300947 */ /* 0x000fea000383ffff */
[----:B------:R1:W-:Y:S01]  /*0db0*/  STG.E.64 desc[UR4][R6.64+0x8], R4 ;  /* 0x0000080406007986 */ /* 0x0003e2000c101b04 */
[----:B------:R-:W-:Y:S01]  /*0dc0*/  VIADD R14, R14, 0x1 ;  /* 0x000000010e0e7836 */ /* 0x000fe20000000000 */
[----:B------:R-:W-:Y:S02]  /*0dd0*/  LOP3.LUT R11, R13, 0x3, RZ, 0xc0, !PT ;  /* 0x000000030d0b7812 */ /* 0x000fe400078ec0ff */
[----:B------:R1:W-:Y:S02]  /*0de0*/  STG.E.64 desc[UR4][R6.64+0x10], R2 ;  /* 0x0000100206007986 */ /* 0x0003e4000c101b04 */
[----:B------:R-:W-:Y:S02]  /*0df0*/  ISETP.GE.U32.AND P0, PT, R14, R11, PT ;  /* 0x0000000b0e00720c */ /* 0x000fe40003f06070 */
[----:B------:R1:W-:Y:S11]  /*0e00*/  STG.E desc[UR4][R6.64+0x4], R15 ;  /* 0x0000040f06007986 */ /* 0x0003f6000c101904 */
[----:B------:R-:W-:Y:S05]  /*0e10*/  @!P0 BRA `(.L_x_8) ;  /* 0xfffffff400048947 */ /* 0x000fea000383ffff */
.L_x_5:
[----:B------:R-:W-:Y:S05]  /*0e20*/  BSYNC.RECONVERGENT B1 ;  /* 0x0000000000017941 */ /* 0x000fea0003800200 */
.L_x_4:
[C---:B------:R-:W-:Y:S01]  /*0e30*/  ISETP.GT.U32.AND P0, PT, R13.reuse, 0x3, PT ;  /* 0x000000030d00780c */ /* 0x040fe20003f04070 */
[----:B------:R-:W-:Y:S01]  /*0e40*/  VIADD R12, R12, 0x1 ;  /* 0x000000010c0c7836 */ /* 0x000fe20000000000 */
[--C-:B------:R-:W-:Y:S02]  /*0e50*/  SHF.R.U64 R13, R13, 0x2, R0.reuse ;  /* 0x000000020d0d7819 */ /* 0x100fe40000001200 */
[----:B------:R-:W-:Y:S02]  /*0e60*/  ISETP.GT.U32.AND.EX P0, PT, R0, RZ, PT, P0 ;  /* 0x000000ff0000720c */ /* 0x000fe40003f04100 */
[----:B------:R-:W-:-:S11]  /*0e70*/  SHF.R.U32.HI R0, RZ, 0x2, R0 ;  /* 0x00000002ff007819 */ /* 0x000fd60000011600 */
[----:B------:R-:W-:Y:S05]  /*0e80*/  @P0 BRA `(.L_x_9) ;  /* 0xfffffff000c80947 */ /* 0x000fea000383ffff */
.L_x_3:
[----:B------:R-:W-:Y:S05]  /*0e90*/  BSYNC.RECONVERGENT B0 ;  /* 0x0000000000007941 */ /* 0x000fea0003800200 */
.L_x_2:
[----:B------:R-:W-:Y:S04]  /*0ea0*/  STG.E.64 desc[UR4][R6.64+0x18], RZ ;  /* 0x000018ff06007986 */ /* 0x000fe8000c101b04 */
[----:B------:R-:W-:Y:S04]  /*0eb0*/  STG.E desc[UR4][R6.64+0x20], RZ ;  /* 0x000020ff06007986 */ /* 0x000fe8000c101904 */
[----:B------:R-:W-:Y:S01]  /*0ec0*/  STG.E.64 desc[UR4][R6.64+0x28], RZ ;  /* 0x000028ff06007986 */ /* 0x000fe2000c101b04 */
[----:B------:R-:W-:Y:S05]  /*0ed0*/  EXIT ;  /* 0x000000000000794d */ /* 0x000fea0003800000 */
.L_x_10:
        /* <DEDUP_REMOVED lines=10> */
.L_x_12:


//--------------------- .nv.global.init           --------------------------
	.section	.nv.global.init,"aw",@progbits
	.align	4
.nv.global.init:
	.type		mrg32k3aM1SubSeq,@object
	.size		mrg32k3aM1SubSeq,(mrg32k3aM2SubSeq - mrg32k3aM1SubSeq)
mrg32k3aM1SubSeq:
        /*0000*/ 	.byte	0x0b, 0xcc, 0xee, 0x04, 0x73, 0x29, 0x8b, 0x6f, 0xf6, 0x53, 0x03, 0xf6, 0x23, 0xf6, 0xea, 0xda
        /* <DEDUP_REMOVED lines=125> */
	.type		mrg32k3aM2SubSeq,@object
	.size		mrg32k3aM2SubSeq,(mrg32k3aM1 - mrg32k3aM2SubSeq)
mrg32k3aM2SubSeq:
        /* <DEDUP_REMOVED lines=126> */
	.type		mrg32k3aM1,@object
	.size		mrg32k3aM1,(mrg32k3aM1Seq - mrg32k3aM1)
mrg32k3aM1:
        /* <DEDUP_REMOVED lines=144> */
	.type		mrg32k3aM1Seq,@object
	.size		mrg32k3aM1Seq,(mrg32k3aM2 - mrg32k3aM1Seq)
mrg32k3aM1Seq:
        /* <DEDUP_REMOVED lines=144> */
	.type		mrg32k3aM2,@object
	.size		mrg32k3aM2,(mrg32k3aM2Seq - mrg32k3aM2)
mrg32k3aM2:
        /* <DEDUP_REMOVED lines=144> */
	.type		mrg32k3aM2Seq,@object
	.size		mrg32k3aM2Seq,(precalc_xorwow_matrix - mrg32k3aM2Seq)
mrg32k3aM2Seq:
        /* <DEDUP_REMOVED lines=144> */
	.type		precalc_xorwow_matrix,@object
	.size		precalc_xorwow_matrix,(precalc_xorwow_offset_matrix - precalc_xorwow_matrix)
precalc_xorwow_matrix:
        /* <DEDUP_REMOVED lines=6400> */
	.type		precalc_xorwow_offset_matrix,@object
	.size		precalc_xorwow_offset_matrix,(.L_1 - precalc_xorwow_offset_matrix)
precalc_xorwow_offset_matrix:
        /* <DEDUP_REMOVED lines=6400> */
.L_1:


//--------------------- .nv.shared.reserved.0     --------------------------
	.section	.nv.shared.reserved.0,"aw",@nobits
	.weak		__nv_reservedSMEM_offset_0_alias
	.size		__nv_reservedSMEM_offset_0_alias, 0, 64
	.other		__nv_reservedSMEM_offset_0_alias,@"STO_CUDA_RESERVED_SHARED STV_DEFAULT"
__nv_reservedSMEM_offset_0_alias:
	.zero		0
	.zero		64


//--------------------- .nv.constant0._Z9bootstrapPiS_P17curandStateXORWOW --------------------------
	.section	.nv.constant0._Z9bootstrapPiS_P17curandStateXORWOW,"a",@progbits
	.sectionflags	@""
	.align	4
.nv.constant0._Z9bootstrapPiS_P17curandStateXORWOW:
	.zero		920


//--------------------- .nv.constant0._Z10initCurandP17curandStateXORWOWm --------------------------
	.section	.nv.constant0._Z10initCurandP17curandStateXORWOWm,"a",@progbits
	.sectionflags	@""
	.align	4
.nv.constant0._Z10initCurandP17curandStateXORWOWm:
	.zero		912


//--------------------- SYMBOLS --------------------------

	.type		.nv.reservedSmem.offset0,@object
	.size		.nv.reservedSmem.offset0,0x4
